	.target	sm_100a

	.elftype	@"ET_EXEC"


//--------------------- .note.nv.tkinfo           --------------------------
	.section	.note.nv.tkinfo,"",@"SHT_NOTE"
	.sectionflags	@"SHF_NOTE_NV_TKINFO"
	.tkinfo
        /*0018*/ 	.word	0x00000002
        /*0030*/ 	.string	""
        /*0030*/ 	.string	"ptxas"
        /*0030*/ 	.string	"Cuda compilation tools, release 13.0, V13.0.88"
        /*0030*/ 	.string	"Build cuda_13.0.r13.0/compiler.36424714_0"
        /*0030*/ 	.string	"-arch sm_100a -m 64 "



//--------------------- .note.nv.cuinfo           --------------------------
	.section	.note.nv.cuinfo,"",@"SHT_NOTE"
	.sectionflags	@"SHF_NOTE_NV_CUINFO"
        /*0018*/ 	.short	0x0002
        /*001a*/ 	.short	0x0064
        /*001c*/ 	.short	0x0082
	.zero		2


//--------------------- .nv.info                  --------------------------
	.section	.nv.info,"",@"SHT_CUDA_INFO"
	.align	4


	//----- nvinfo : EIATTR_REGCOUNT
	.align		4
        /*0000*/ 	.byte	0x04, 0x2f
        /*0002*/ 	.short	(.L_19 - .L_18)
	.align		4
.L_18:
        /*0004*/ 	.word	index@(_ZN7cutlass13device_kernelINS_4gemm6kernel13GemmUniversalIN4cute5tupleIJiiiiEEENS1_10collective13CollectiveMmaINS1_35MainloopSm100TmaUmmaWarpSpecializedILi3ELi2ELi4ENS5_IJNS4_1CILi1EEESB_SB_EEEEENS5_IJNSA_ILi64EEESE_SE_EEENS_12float_e4m3_tENS5_IJlSB_lEEESG_SH_NS4_8TiledMMAINS4_8MMA_AtomIJNS4_10MMA_TraitsINS4_19SM100_MMA_F8F6F4_SSEJSG_SG_fSE_SE_NS4_17integral_constantINS4_4UMMA5MajorELSO_0EEESP_NSM_INSN_7ScaleInELSQ_0EEESR_EEEEEENS4_6LayoutISC_NS5_IJNSA_ILi0EEESV_SV_EEEEENS5_IJNS4_10UnderscoreESY_SY_EEEEENS4_13SM90_TMA_LOADENS4_14ComposedLayoutINS4_7SwizzleILi2ELi4ELi3EEENS4_18smem_ptr_flag_bitsILi8EEENSU_INS5_IJNSA_ILi8EEESE_EEENS5_IJSE_SB_EEEEEEEvNS4_8identityES11_S1B_vS1C_EENS_8epilogue10collective18CollectiveEpilogueINS1E_23Sm100TmaWarpSpecializedILi1ELi1ELi32ELb0ELb0EEEJSF_NS5_IJNSU_ISE_SB_EES1J_EEESG_SH_SG_SH_NS1E_6fusion15FusionCallbacksIS1I_NS1L_17LinearCombinationISG_fSG_fLNS_15FloatRoundStyleE2EEESF_S1K_JEEENS4_5SM1004TMEM4LOAD26SM100_TMEM_LOAD_16dp32b32xES11_S1B_NS4_39AutoVectorizingCopyWithAssumedAlignmentILi128EEENS4_14SM90_TMA_STOREES1B_S1W_S1W_EEEvvEEEEvNT_6ParamsE)
        /*0008*/ 	.word	0x00000078


	//----- nvinfo : EIATTR_FRAME_SIZE
	.align		4
.L_19:
        /*000c*/ 	.byte	0x04, 0x11
        /*000e*/ 	.short	(.L_21 - .L_20)
	.align		4
.L_20:
        /*0010*/ 	.word	index@($__internal_2_$__cuda_sm10x_tcgen05_guardrail_trap_unallocated_columns_being_dealloced)
        /*0014*/ 	.word	0x00000000


	//----- nvinfo : EIATTR_FRAME_SIZE
	.align		4
.L_21:
        /*0018*/ 	.byte	0x04, 0x11
        /*001a*/ 	.short	(.L_23 - .L_22)
	.align		4
.L_22:
        /*001c*/ 	.word	index@($__internal_1_$__cuda_sm10x_tcgen05_guardrail_trap_phase_invalid_during_alloc)
        /*0020*/ 	.word	0x00000000


	//----- nvinfo : EIATTR_FRAME_SIZE
	.align		4
.L_23:
        /*0024*/ 	.byte	0x04, 0x11
        /*0026*/ 	.short	(.L_25 - .L_24)
	.align		4
.L_24:
        /*0028*/ 	.word	index@($__internal_0_$__cuda_sm10x_tcgen05_guardrail_trap_col_being_dealloced_not_returned_by_alloc)
        /*002c*/ 	.word	0x00000000


	//----- nvinfo : EIATTR_FRAME_SIZE
	.align		4
.L_25:
        /*0030*/ 	.byte	0x04, 0x11
        /*0032*/ 	.short	(.L_27 - .L_26)
	.align		4
.L_26:
        /*0034*/ 	.word	index@(_ZN7cutlass13device_kernelINS_4gemm6kernel13GemmUniversalIN4cute5tupleIJiiiiEEENS1_10collective13CollectiveMmaINS1_35MainloopSm100TmaUmmaWarpSpecializedILi3ELi2ELi4ENS5_IJNS4_1CILi1EEESB_SB_EEEEENS5_IJNSA_ILi64EEESE_SE_EEENS_12float_e4m3_tENS5_IJlSB_lEEESG_SH_NS4_8TiledMMAINS4_8MMA_AtomIJNS4_10MMA_TraitsINS4_19SM100_MMA_F8F6F4_SSEJSG_SG_fSE_SE_NS4_17integral_constantINS4_4UMMA5MajorELSO_0EEESP_NSM_INSN_7ScaleInELSQ_0EEESR_EEEEEENS4_6LayoutISC_NS5_IJNSA_ILi0EEESV_SV_EEEEENS5_IJNS4_10UnderscoreESY_SY_EEEEENS4_13SM90_TMA_LOADENS4_14ComposedLayoutINS4_7SwizzleILi2ELi4ELi3EEENS4_18smem_ptr_flag_bitsILi8EEENSU_INS5_IJNSA_ILi8EEESE_EEENS5_IJSE_SB_EEEEEEEvNS4_8identityES11_S1B_vS1C_EENS_8epilogue10collective18CollectiveEpilogueINS1E_23Sm100TmaWarpSpecializedILi1ELi1ELi32ELb0ELb0EEEJSF_NS5_IJNSU_ISE_SB_EES1J_EEESG_SH_SG_SH_NS1E_6fusion15FusionCallbacksIS1I_NS1L_17LinearCombinationISG_fSG_fLNS_15FloatRoundStyleE2EEESF_S1K_JEEENS4_5SM1004TMEM4LOAD26SM100_TMEM_LOAD_16dp32b32xES11_S1B_NS4_39AutoVectorizingCopyWithAssumedAlignmentILi128EEENS4_14SM90_TMA_STOREES1B_S1W_S1W_EEEvvEEEEvNT_6ParamsE)
        /*0038*/ 	.word	0x00000000


	//----- nvinfo : EIATTR_MIN_STACK_SIZE
	.align		4
.L_27:
        /*003c*/ 	.byte	0x04, 0x12
        /*003e*/ 	.short	(.L_29 - .L_28)
	.align		4
.L_28:
        /*0040*/ 	.word	index@(_ZN7cutlass13device_kernelINS_4gemm6kernel13GemmUniversalIN4cute5tupleIJiiiiEEENS1_10collective13CollectiveMmaINS1_35MainloopSm100TmaUmmaWarpSpecializedILi3ELi2ELi4ENS5_IJNS4_1CILi1EEESB_SB_EEEEENS5_IJNSA_ILi64EEESE_SE_EEENS_12float_e4m3_tENS5_IJlSB_lEEESG_SH_NS4_8TiledMMAINS4_8MMA_AtomIJNS4_10MMA_TraitsINS4_19SM100_MMA_F8F6F4_SSEJSG_SG_fSE_SE_NS4_17integral_constantINS4_4UMMA5MajorELSO_0EEESP_NSM_INSN_7ScaleInELSQ_0EEESR_EEEEEENS4_6LayoutISC_NS5_IJNSA_ILi0EEESV_SV_EEEEENS5_IJNS4_10UnderscoreESY_SY_EEEEENS4_13SM90_TMA_LOADENS4_14ComposedLayoutINS4_7SwizzleILi2ELi4ELi3EEENS4_18smem_ptr_flag_bitsILi8EEENSU_INS5_IJNSA_ILi8EEESE_EEENS5_IJSE_SB_EEEEEEEvNS4_8identityES11_S1B_vS1C_EENS_8epilogue10collective18CollectiveEpilogueINS1E_23Sm100TmaWarpSpecializedILi1ELi1ELi32ELb0ELb0EEEJSF_NS5_IJNSU_ISE_SB_EES1J_EEESG_SH_SG_SH_NS1E_6fusion15FusionCallbacksIS1I_NS1L_17LinearCombinationISG_fSG_fLNS_15FloatRoundStyleE2EEESF_S1K_JEEENS4_5SM1004TMEM4LOAD26SM100_TMEM_LOAD_16dp32b32xES11_S1B_NS4_39AutoVectorizingCopyWithAssumedAlignmentILi128EEENS4_14SM90_TMA_STOREES1B_S1W_S1W_EEEvvEEEEvNT_6ParamsE)
        /*0044*/ 	.word	0x00000000
.L_29:


//--------------------- .nv.compat                --------------------------
	.section	.nv.compat,"",@"SHT_CUDA_COMPAT_INFO"
	.align	4
        /*0000*/ 	.byte	0x02, 0x09, 0x01, 0x00, 0x02, 0x02, 0x02, 0x00, 0x02, 0x05, 0x05, 0x00, 0x03, 0x07, 0x01, 0x01
        /*0010*/ 	.byte	0x02, 0x03, 0x01, 0x00, 0x02, 0x06, 0x01, 0x00, 0x04, 0x0b, 0x08, 0x00, 0x09, 0x00, 0x00, 0x00
        /*0020*/ 	.byte	0x00, 0x00, 0x00, 0x00


//--------------------- .nv.info._ZN7cutlass13device_kernelINS_4gemm6kernel13GemmUniversalIN4cute5tupleIJiiiiEEENS1_10collective13CollectiveMmaINS1_35MainloopSm100TmaUmmaWarpSpecializedILi3ELi2ELi4ENS5_IJNS4_1CILi1EEESB_SB_EEEEENS5_IJNSA_ILi64EEESE_SE_EEENS_12float_e4m3_tENS5_IJlSB_lEEESG_SH_NS4_8TiledMMAINS4_8MMA_AtomIJNS4_10MMA_TraitsINS4_19SM100_MMA_F8F6F4_SSEJSG_SG_fSE_SE_NS4_17integral_constantINS4_4UMMA5MajorELSO_0EEESP_NSM_INSN_7ScaleInELSQ_0EEESR_EEEEEENS4_6LayoutISC_NS5_IJNSA_ILi0EEESV_SV_EEEEENS5_IJNS4_10UnderscoreESY_SY_EEEEENS4_13SM90_TMA_LOADENS4_14ComposedLayoutINS4_7SwizzleILi2ELi4ELi3EEENS4_18smem_ptr_flag_bitsILi8EEENSU_INS5_IJNSA_ILi8EEESE_EEENS5_IJSE_SB_EEEEEEEvNS4_8identityES11_S1B_vS1C_EENS_8epilogue10collective18CollectiveEpilogueINS1E_23Sm100TmaWarpSpecializedILi1ELi1ELi32ELb0ELb0EEEJSF_NS5_IJNSU_ISE_SB_EES1J_EEESG_SH_SG_SH_NS1E_6fusion15FusionCallbacksIS1I_NS1L_17LinearCombinationISG_fSG_fLNS_15FloatRoundStyleE2EEESF_S1K_JEEENS4_5SM1004TMEM4LOAD26SM100_TMEM_LOAD_16dp32b32xES11_S1B_NS4_39AutoVectorizingCopyWithAssumedAlignmentILi128EEENS4_14SM90_TMA_STOREES1B_S1W_S1W_EEEvvEEEEvNT_6ParamsE --------------------------
	.section	.nv.info._ZN7cutlass13device_kernelINS_4gemm6kernel13GemmUniversalIN4cute5tupleIJiiiiEEENS1_10collective13CollectiveMmaINS1_35MainloopSm100TmaUmmaWarpSpecializedILi3ELi2ELi4ENS5_IJNS4_1CILi1EEESB_SB_EEEEENS5_IJNSA_ILi64EEESE_SE_EEENS_12float_e4m3_tENS5_IJlSB_lEEESG_SH_NS4_8TiledMMAINS4_8MMA_AtomIJNS4_10MMA_TraitsINS4_19SM100_MMA_F8F6F4_SSEJSG_SG_fSE_SE_NS4_17integral_constantINS4_4UMMA5MajorELSO_0EEESP_NSM_INSN_7ScaleInELSQ_0EEESR_EEEEEENS4_6LayoutISC_NS5_IJNSA_ILi0EEESV_SV_EEEEENS5_IJNS4_10UnderscoreESY_SY_EEEEENS4_13SM90_TMA_LOADENS4_14ComposedLayoutINS4_7SwizzleILi2ELi4ELi3EEENS4_18smem_ptr_flag_bitsILi8EEENSU_INS5_IJNSA_ILi8EEESE_EEENS5_IJSE_SB_EEEEEEEvNS4_8identityES11_S1B_vS1C_EENS_8epilogue10collective18CollectiveEpilogueINS1E_23Sm100TmaWarpSpecializedILi1ELi1ELi32ELb0ELb0EEEJSF_NS5_IJNSU_ISE_SB_EES1J_EEESG_SH_SG_SH_NS1E_6fusion15FusionCallbacksIS1I_NS1L_17LinearCombinationISG_fSG_fLNS_15FloatRoundStyleE2EEESF_S1K_JEEENS4_5SM1004TMEM4LOAD26SM100_TMEM_LOAD_16dp32b32xES11_S1B_NS4_39AutoVectorizingCopyWithAssumedAlignmentILi128EEENS4_14SM90_TMA_STOREES1B_S1W_S1W_EEEvvEEEEvNT_6ParamsE,"",@"SHT_CUDA_INFO"
	.sectionflags	@""
	.align	4


	//----- nvinfo : EIATTR_CUDA_API_VERSION
	.align		4
        /*0000*/ 	.byte	0x04, 0x37
        /*0002*/ 	.short	(.L_31 - .L_30)
.L_30:
        /*0004*/ 	.word	0x00000082


	//----- nvinfo : EIATTR_KPARAM_INFO
	.align		4
.L_31:
        /*0008*/ 	.byte	0x04, 0x17
        /*000a*/ 	.short	(.L_33 - .L_32)
.L_32:
        /*000c*/ 	.word	0x00000000
        /*0010*/ 	.short	0x0000
        /*0012*/ 	.short	0x0000
        /*0014*/ 	.byte	0x00, 0xf0, 0x01, 0x20


	//----- nvinfo : EIATTR_AT_ENTRY_FRAGMENTS
	.align		4
.L_33:
        /*0018*/ 	.byte	0x04, 0x4f
        /*001a*/ 	.short	(.L_35 - .L_34)


	//   ....[0]....
.L_34:
        /*001c*/ 	.word	0x00000006


	//----- nvinfo : EIATTR_RESERVED_SMEM_USED
	.align		4
.L_35:
        /*0020*/ 	.byte	0x01, 0x41
	.zero		2


	//----- nvinfo : EIATTR_SPARSE_MMA_MASK
	.align		4
        /*0024*/ 	.byte	0x03, 0x50
        /*0026*/ 	.short	0x0000


	//----- nvinfo : EIATTR_TCGEN05_1CTA_USED
	.align		4
        /*0028*/ 	.byte	0x01, 0x51
	.zero		2


	//----- nvinfo : EIATTR_MAXREG_COUNT
	.align		4
        /*002c*/ 	.byte	0x03, 0x1b
        /*002e*/ 	.short	0x00ff


	//----- nvinfo : EIATTR_NUM_BARRIERS
	.align		4
        /*0030*/ 	.byte	0x02, 0x4c
        /*0032*/ 	.byte	0x07
	.zero		1


	//----- nvinfo : EIATTR_EXTERNS
	.align		4
        /*0034*/ 	.byte	0x04, 0x0f
        /*0036*/ 	.short	(.L_37 - .L_36)


	//   ....[0]....
	.align		4
.L_36:
        /*0038*/ 	.word	index@(__assertfail)


	//----- nvinfo : EIATTR_MERCURY_ISA_VERSION
	.align		4
.L_37:
        /*003c*/ 	.byte	0x03, 0x5f
        /*003e*/ 	.short	0x0101


	//----- nvinfo : EIATTR_INT_WARP_WIDE_INSTR_OFFSETS
	.align		4
        /*0040*/ 	.byte	0x04, 0x31
        /*0042*/ 	.short	(.L_39 - .L_38)


	//   ....[0]....
.L_38:
        /*0044*/ 	.word	0x00001d40


	//   ....[1]....
        /*0048*/ 	.word	0x00003680


	//   ....[2]....
        /*004c*/ 	.word	0x000036a0


	//   ....[3]....
        /*0050*/ 	.word	0x000036d0


	//   ....[4]....
        /*0054*/ 	.word	0x000040e0


	//   ....[5]....
        /*0058*/ 	.word	0x000041d0


	//----- nvinfo : EIATTR_COOP_GROUP_MASK_REGIDS
	.align		4
.L_39:
        /*005c*/ 	.byte	0x04, 0x29
        /*005e*/ 	.short	(.L_41 - .L_40)


	//   ....[0]....
.L_40:
        /*0060*/ 	.word	0xffffffff


	//   ....[1]....
        /*0064*/ 	.word	0xffffffff


	//   ....[2]....
        /*0068*/ 	.word	0xffffffff


	//   ....[3]....
        /*006c*/ 	.word	0xffffffff


	//   ....[4]....
        /*0070*/ 	.word	0xffffffff


	//   ....[5]....
        /*0074*/ 	.word	0xffffffff


	//   ....[6]....
        /*0078*/ 	.word	0xffffffff


	//   ....[7]....
        /*007c*/ 	.word	0xffffffff


	//   ....[8]....
        /*0080*/ 	.word	0xffffffff


	//   ....[9]....
        /*0084*/ 	.word	0xffffffff


	//   ....[10]....
        /*0088*/ 	.word	0xffffffff


	//   ....[11]....
        /*008c*/ 	.word	0xffffffff


	//   ....[12]....
        /*0090*/ 	.word	0xffffffff


	//----- nvinfo : EIATTR_COOP_GROUP_INSTR_OFFSETS
	.align		4
.L_41:
        /*0094*/ 	.byte	0x04, 0x28
        /*0096*/ 	.short	(.L_43 - .L_42)


	//   ....[0]....
.L_42:
        /*0098*/ 	.word	0x00000090


	//   ....[1]....
        /*009c*/ 	.word	0x000004d0


	//   ....[2]....
        /*00a0*/ 	.word	0x00000620


	//   ....[3]....
        /*00a4*/ 	.word	0x00000760


	//   ....[4]....
        /*00a8*/ 	.word	0x00000860


	//   ....[5]....
        /*00ac*/ 	.word	0x000009d0


	//   ....[6]....
        /*00b0*/ 	.word	0x00000b70


	//   ....[7]....
        /*00b4*/ 	.word	0x00001c20


	//   ....[8]....
        /*00b8*/ 	.word	0x00002970


	//   ....[9]....
        /*00bc*/ 	.word	0x00002b80


	//   ....[10]....
        /*00c0*/ 	.word	0x00002bb0


	//   ....[11]....
        /*00c4*/ 	.word	0x00003560


	//   ....[12]....
        /*00c8*/ 	.word	0x00003790


	//----- nvinfo : EIATTR_VRC_CTA_INIT_COUNT
	.align		4
.L_43:
        /*00cc*/ 	.byte	0x02, 0x4a
        /*00ce*/ 	.byte	0x80
	.zero		1


	//----- nvinfo : EIATTR_SYSCALL_OFFSETS
	.align		4
        /*00d0*/ 	.byte	0x04, 0x46
        /*00d2*/ 	.short	(.L_45 - .L_44)


	//   ....[0]....
.L_44:
        /*00d4*/ 	.word	0x00004bf0


	//   ....[1]....
        /*00d8*/ 	.word	0x00004d30


	//   ....[2]....
        /*00dc*/ 	.word	0x00005490


	//----- nvinfo : EIATTR_MBARRIER_INSTR_OFFSETS
	.align		4
.L_45:
        /*00e0*/ 	.byte	0x04, 0x39
        /*00e2*/ 	.short	(.L_47 - .L_46)


	//   ....[0]....
.L_46:
        /*00e4*/ 	.word	0x000005b0
        /*00e8*/ 	.word	0x000000ff
        /*00ec*/ 	.word	0x00000000
        /*00f0*/ 	.short	0x0100
        /*00f2*/ 	.byte	0x05
	.zero		1


	//   ....[1]....
        /*00f4*/ 	.word	0x000005c0
        /*00f8*/ 	.word	0x000000ff
        /*00fc*/ 	.word	0x00000018
        /*0100*/ 	.short	0x0100
        /*0102*/ 	.byte	0x05
	.zero		1


	//   ....[2]....
        /*0104*/ 	.word	0x000005d0
        /*0108*/ 	.word	0x000000ff
        /*010c*/ 	.word	0x00000008
        /*0110*/ 	.short	0x0100
        /*0112*/ 	.byte	0x05
	.zero		1


	//   ....[3]....
        /*0114*/ 	.word	0x000005e0
        /*0118*/ 	.word	0x000000ff
        /*011c*/ 	.word	0x00000020
        /*0120*/ 	.short	0x0100
        /*0122*/ 	.byte	0x05
	.zero		1


	//   ....[4]....
        /*0124*/ 	.word	0x000005f0
        /*0128*/ 	.word	0x000000ff
        /*012c*/ 	.word	0x00000010
        /*0130*/ 	.short	0x0100
        /*0132*/ 	.byte	0x05
	.zero		1


	//   ....[5]....
        /*0134*/ 	.word	0x00000600
        /*0138*/ 	.word	0x000000ff
        /*013c*/ 	.word	0x00000028
        /*0140*/ 	.short	0x0100
        /*0142*/ 	.byte	0x05
	.zero		1


	//   ....[6]....
        /*0144*/ 	.word	0x00000730
        /*0148*/ 	.word	0x000000ff
        /*014c*/ 	.word	0x00000030
        /*0150*/ 	.short	0x0100
        /*0152*/ 	.byte	0x06
	.zero		1


	//   ....[7]....
        /*0154*/ 	.word	0x00000740
        /*0158*/ 	.word	0x000000ff
        /*015c*/ 	.word	0x00000038
        /*0160*/ 	.short	0x0100
        /*0162*/ 	.byte	0x06
	.zero		1


	//   ....[8]....
        /*0164*/ 	.word	0x00000830
        /*0168*/ 	.word	0x000000ff
        /*016c*/ 	.word	0x00000040
        /*0170*/ 	.short	0x0100
        /*0172*/ 	.byte	0x05
	.zero		1


	//   ....[9]....
        /*0174*/ 	.word	0x00000840
        /*0178*/ 	.word	0x000000ff
        /*017c*/ 	.word	0x00000048
        /*0180*/ 	.short	0x0100
        /*0182*/ 	.byte	0x05
	.zero		1


	//   ....[10]....
        /*0184*/ 	.word	0x00000980
        /*0188*/ 	.word	0x000000ff
        /*018c*/ 	.word	0x00000050
        /*0190*/ 	.short	0x0100
        /*0192*/ 	.byte	0x05
	.zero		1


	//   ....[11]....
        /*0194*/ 	.word	0x00000990
        /*0198*/ 	.word	0x000000ff
        /*019c*/ 	.word	0x00000060
        /*01a0*/ 	.short	0x0100
        /*01a2*/ 	.byte	0x05
	.zero		1


	//   ....[12]....
        /*01a4*/ 	.word	0x000009a0
        /*01a8*/ 	.word	0x000000ff
        /*01ac*/ 	.word	0x00000058
        /*01b0*/ 	.short	0x0100
        /*01b2*/ 	.byte	0x05
	.zero		1


	//   ....[13]....
        /*01b4*/ 	.word	0x000009b0
        /*01b8*/ 	.word	0x000000ff
        /*01bc*/ 	.word	0x00000068
        /*01c0*/ 	.short	0x0100
        /*01c2*/ 	.byte	0x05
	.zero		1


	//   ....[14]....
        /*01c4*/ 	.word	0x00000ae0
        /*01c8*/ 	.word	0x000000ff
        /*01cc*/ 	.word	0x00000070
        /*01d0*/ 	.short	0x0100
        /*01d2*/ 	.byte	0x06
	.zero		1


	//   ....[15]....
        /*01d4*/ 	.word	0x00000af0
        /*01d8*/ 	.word	0x000000ff
        /*01dc*/ 	.word	0x00000090
        /*01e0*/ 	.short	0x0100
        /*01e2*/ 	.byte	0x06
	.zero		1


	//   ....[16]....
        /*01e4*/ 	.word	0x00000b00
        /*01e8*/ 	.word	0x000000ff
        /*01ec*/ 	.word	0x00000078
        /*01f0*/ 	.short	0x0100
        /*01f2*/ 	.byte	0x06
	.zero		1


	//   ....[17]....
        /*01f4*/ 	.word	0x00000b10
        /*01f8*/ 	.word	0x000000ff
        /*01fc*/ 	.word	0x00000098
        /*0200*/ 	.short	0x0100
        /*0202*/ 	.byte	0x06
	.zero		1


	//   ....[18]....
        /*0204*/ 	.word	0x00000b20
        /*0208*/ 	.word	0x000000ff
        /*020c*/ 	.word	0x00000080
        /*0210*/ 	.short	0x0100
        /*0212*/ 	.byte	0x06
	.zero		1


	//   ....[19]....
        /*0214*/ 	.word	0x00000b30
        /*0218*/ 	.word	0x000000ff
        /*021c*/ 	.word	0x000000a0
        /*0220*/ 	.short	0x0100
        /*0222*/ 	.byte	0x06
	.zero		1


	//   ....[20]....
        /*0224*/ 	.word	0x00000b40
        /*0228*/ 	.word	0x000000ff
        /*022c*/ 	.word	0x00000088
        /*0230*/ 	.short	0x0100
        /*0232*/ 	.byte	0x06
	.zero		1


	//   ....[21]....
        /*0234*/ 	.word	0x00000b50
        /*0238*/ 	.word	0x000000ff
        /*023c*/ 	.word	0x000000a8
        /*0240*/ 	.short	0x0100
        /*0242*/ 	.byte	0x06
	.zero		1


	//   ....[22]....
        /*0244*/ 	.word	0x00000c40
        /*0248*/ 	.word	0x000000ff
        /*024c*/ 	.word	0x000000b0
        /*0250*/ 	.short	0x0100
        /*0252*/ 	.byte	0x05
	.zero		1


	//   ....[23]....
        /*0254*/ 	.word	0x00000c50
        /*0258*/ 	.word	0x000000ff
        /*025c*/ 	.word	0x000000c0
        /*0260*/ 	.short	0x0100
        /*0262*/ 	.byte	0x05
	.zero		1


	//   ....[24]....
        /*0264*/ 	.word	0x00000c60
        /*0268*/ 	.word	0x000000ff
        /*026c*/ 	.word	0x000000b8
        /*0270*/ 	.short	0x0100
        /*0272*/ 	.byte	0x05
	.zero		1


	//   ....[25]....
        /*0274*/ 	.word	0x00000c70
        /*0278*/ 	.word	0x000000ff
        /*027c*/ 	.word	0x000000c8
        /*0280*/ 	.short	0x0100
        /*0282*/ 	.byte	0x05
	.zero		1


	//   ....[26]....
        /*0284*/ 	.word	0x00001540
        /*0288*/ 	.word	0x00000003
        /*028c*/ 	.word	0x000000c0
        /*0290*/ 	.short	0x010a
        /*0292*/ 	.byte	0xff
	.zero		1


	//   ....[27]....
        /*0294*/ 	.word	0x00001570
        /*0298*/ 	.word	0x00000003
        /*029c*/ 	.word	0x000000b0
        /*02a0*/ 	.short	0x0101
        /*02a2*/ 	.byte	0xff
	.zero		1


	//   ....[28]....
        /*02a4*/ 	.word	0x00001640
        /*02a8*/ 	.word	0x000000ff
        /*02ac*/ 	.word	0x00000018
        /*02b0*/ 	.short	0x010a
        /*02b2*/ 	.byte	0x08
	.zero		1


	//   ....[29]....
        /*02b4*/ 	.word	0x000016e0
        /*02b8*/ 	.word	0x000000ff
        /*02bc*/ 	.word	0x00000018
        /*02c0*/ 	.short	0x010a
        /*02c2*/ 	.byte	0x21
	.zero		1


	//   ....[30]....
        /*02c4*/ 	.word	0x00001840
        /*02c8*/ 	.word	0x000000ff
        /*02cc*/ 	.word	0x00000018
        /*02d0*/ 	.short	0x010a
        /*02d2*/ 	.byte	0x08
	.zero		1


	//   ....[31]....
        /*02d4*/ 	.word	0x00001930
        /*02d8*/ 	.word	0x000000ff
        /*02dc*/ 	.word	0x00000048
        /*02e0*/ 	.short	0x0101
        /*02e2*/ 	.byte	0x04
	.zero		1


	//   ....[32]....
        /*02e4*/ 	.word	0x00001950
        /*02e8*/ 	.word	0x000000ff
        /*02ec*/ 	.word	0x00000018
        /*02f0*/ 	.short	0x010a
        /*02f2*/ 	.byte	0x08
	.zero		1


	//   ....[33]....
        /*02f4*/ 	.word	0x000019d0
        /*02f8*/ 	.word	0x000000ff
        /*02fc*/ 	.word	0x00000018
        /*0300*/ 	.short	0x010a
        /*0302*/ 	.byte	0x11
	.zero		1


	//   ....[34]....
        /*0304*/ 	.word	0x00001b30
        /*0308*/ 	.word	0x000000ff
        /*030c*/ 	.word	0x00000018
        /*0310*/ 	.short	0x010a
        /*0312*/ 	.byte	0x08
	.zero		1


	//   ....[35]....
        /*0314*/ 	.word	0x00001c50
        /*0318*/ 	.word	0x00000002
        /*031c*/ 	.word	0x00000050
        /*0320*/ 	.short	0x010a
        /*0322*/ 	.byte	0xff
	.zero		1


	//   ....[36]....
        /*0324*/ 	.word	0x00001d10
        /*0328*/ 	.word	0x00000002
        /*032c*/ 	.word	0x00000000
        /*0330*/ 	.short	0x0101
        /*0332*/ 	.byte	0xff
	.zero		1


	//   ....[37]....
        /*0334*/ 	.word	0x00002270
        /*0338*/ 	.word	0x000000ff
        /*033c*/ 	.word	0x00000000
        /*0340*/ 	.short	0x010a
        /*0342*/ 	.byte	0x05
	.zero		1


	//   ....[38]....
        /*0344*/ 	.word	0x00002300
        /*0348*/ 	.word	0x000000ff
        /*034c*/ 	.word	0x00000000
        /*0350*/ 	.short	0x010a
        /*0352*/ 	.byte	0x05
	.zero		1


	//   ....[39]....
        /*0354*/ 	.word	0x000023a0
        /*0358*/ 	.word	0x00000000
        /*035c*/ 	.word	0x00000000
        /*0360*/ 	.short	0x010a
        /*0362*/ 	.byte	0xff
	.zero		1


	//   ....[40]....
        /*0364*/ 	.word	0x000024c0
        /*0368*/ 	.word	0x00000000
        /*036c*/ 	.word	0x000000b0
        /*0370*/ 	.short	0x010a
        /*0372*/ 	.byte	0xff
	.zero		1


	//   ....[41]....
        /*0374*/ 	.word	0x00002520
        /*0378*/ 	.word	0x00000004
        /*037c*/ 	.word	0x00000000
        /*0380*/ 	.short	0x0101
        /*0382*/ 	.byte	0xff
	.zero		1


	//   ....[42]....
        /*0384*/ 	.word	0x00002540
        /*0388*/ 	.word	0x000000ff
        /*038c*/ 	.word	0x00000060
        /*0390*/ 	.short	0x010a
        /*0392*/ 	.byte	0x05
	.zero		1


	//   ....[43]....
        /*0394*/ 	.word	0x00002660
        /*0398*/ 	.word	0x00000000
        /*039c*/ 	.word	0x00000050
        /*03a0*/ 	.short	0x010a
        /*03a2*/ 	.byte	0xff
	.zero		1


	//   ....[44]....
        /*03a4*/ 	.word	0x00002770
        /*03a8*/ 	.word	0x00000000
        /*03ac*/ 	.word	0x00000000
        /*03b0*/ 	.short	0x0101
        /*03b2*/ 	.byte	0xff
	.zero		1


	//   ....[45]....
        /*03b4*/ 	.word	0x00002800
        /*03b8*/ 	.word	0x000000ff
        /*03bc*/ 	.word	0x00000060
        /*03c0*/ 	.short	0x0106
        /*03c2*/ 	.byte	0x05
	.zero		1


	//   ....[46]....
        /*03c4*/ 	.word	0x00002820
        /*03c8*/ 	.word	0x000000ff
        /*03cc*/ 	.word	0x00000060
        /*03d0*/ 	.short	0x010a
        /*03d2*/ 	.byte	0x05
	.zero		1


	//   ....[47]....
        /*03d4*/ 	.word	0x000028b0
        /*03d8*/ 	.word	0x000000ff
        /*03dc*/ 	.word	0x00000060
        /*03e0*/ 	.short	0x0106
        /*03e2*/ 	.byte	0x04
	.zero		1


	//   ....[48]....
        /*03e4*/ 	.word	0x000028f0
        /*03e8*/ 	.word	0x00000000
        /*03ec*/ 	.word	0x00000060
        /*03f0*/ 	.short	0x010a
        /*03f2*/ 	.byte	0xff
	.zero		1


	//   ....[49]....
        /*03f4*/ 	.word	0x00002df0
        /*03f8*/ 	.word	0x00000000
        /*03fc*/ 	.word	0x00000050
        /*0400*/ 	.short	0x010a
        /*0402*/ 	.byte	0xff
	.zero		1


	//   ....[50]....
        /*0404*/ 	.word	0x00002ef0
        /*0408*/ 	.word	0x00000003
        /*040c*/ 	.word	0x00000000
        /*0410*/ 	.short	0x0101
        /*0412*/ 	.byte	0xff
	.zero		1


	//   ....[51]....
        /*0414*/ 	.word	0x00002f00
        /*0418*/ 	.word	0x000000ff
        /*041c*/ 	.word	0x00000000
        /*0420*/ 	.short	0x010a
        /*0422*/ 	.byte	0x04
	.zero		1


	//   ....[52]....
        /*0424*/ 	.word	0x00002f80
        /*0428*/ 	.word	0x000000ff
        /*042c*/ 	.word	0x00000090
        /*0430*/ 	.short	0x010a
        /*0432*/ 	.byte	0x08
	.zero		1


	//   ....[53]....
        /*0434*/ 	.word	0x00003060
        /*0438*/ 	.word	0x000000ff
        /*043c*/ 	.word	0x00000000
        /*0440*/ 	.short	0x010a
        /*0442*/ 	.byte	0x07
	.zero		1


	//   ....[54]....
        /*0444*/ 	.word	0x000031a0
        /*0448*/ 	.word	0x000000ff
        /*044c*/ 	.word	0x00000000
        /*0450*/ 	.short	0x010a
        /*0452*/ 	.byte	0x04
	.zero		1


	//   ....[55]....
        /*0454*/ 	.word	0x00003390
        /*0458*/ 	.word	0x000000ff
        /*045c*/ 	.word	0x00000000
        /*0460*/ 	.short	0x010a
        /*0462*/ 	.byte	0x05
	.zero		1


	//   ....[56]....
        /*0464*/ 	.word	0x00003420
        /*0468*/ 	.word	0x000000ff
        /*046c*/ 	.word	0x00000000
        /*0470*/ 	.short	0x010a
        /*0472*/ 	.byte	0x05
	.zero		1


	//   ....[57]....
        /*0474*/ 	.word	0x000034b0
        /*0478*/ 	.word	0x000000ff
        /*047c*/ 	.word	0x00000000
        /*0480*/ 	.short	0x010a
        /*0482*/ 	.byte	0x05
	.zero		1


	//   ....[58]....
        /*0484*/ 	.word	0x00003540
        /*0488*/ 	.word	0x000000ff
        /*048c*/ 	.word	0x00000000
        /*0490*/ 	.short	0x010a
        /*0492*/ 	.byte	0x07
	.zero		1


	//   ....[59]....
        /*0494*/ 	.word	0x00003980
        /*0498*/ 	.word	0x00000000
        /*049c*/ 	.word	0x00000050
        /*04a0*/ 	.short	0x010a
        /*04a2*/ 	.byte	0xff
	.zero		1


	//   ....[60]....
        /*04a4*/ 	.word	0x00003a70
        /*04a8*/ 	.word	0x00000000
        /*04ac*/ 	.word	0x00000000
        /*04b0*/ 	.short	0x0101
        /*04b2*/ 	.byte	0xff
	.zero		1


	//   ....[61]....
        /*04b4*/ 	.word	0x00003d90
        /*04b8*/ 	.word	0x000000ff
        /*04bc*/ 	.word	0x00000048
        /*04c0*/ 	.short	0x010a
        /*04c2*/ 	.byte	0x06
	.zero		1


	//   ....[62]....
        /*04c4*/ 	.word	0x00003f10
        /*04c8*/ 	.word	0x000000ff
        /*04cc*/ 	.word	0x00000038
        /*04d0*/ 	.short	0x010a
        /*04d2*/ 	.byte	0x06
	.zero		1


	//   ....[63]....
        /*04d4*/ 	.word	0x00004240
        /*04d8*/ 	.word	0x000000ff
        /*04dc*/ 	.word	0x00000030
        /*04e0*/ 	.short	0x010b
        /*04e2*/ 	.byte	0x06
	.zero		1


	//   ....[64]....
        /*04e4*/ 	.word	0x00004260
        /*04e8*/ 	.word	0x000000ff
        /*04ec*/ 	.word	0x00000000
        /*04f0*/ 	.short	0x0101
        /*04f2*/ 	.byte	0x25
	.zero		1


	//   ....[65]....
        /*04f4*/ 	.word	0x000042a0
        /*04f8*/ 	.word	0x00000000
        /*04fc*/ 	.word	0x00000038
        /*0500*/ 	.short	0x010a
        /*0502*/ 	.byte	0xff
	.zero		1


	//   ....[66]....
        /*0504*/ 	.word	0x00004600
        /*0508*/ 	.word	0x00000000
        /*050c*/ 	.word	0x00000050
        /*0510*/ 	.short	0x010a
        /*0512*/ 	.byte	0xff
	.zero		1


	//   ....[67]....
        /*0514*/ 	.word	0x00004710
        /*0518*/ 	.word	0x00000000
        /*051c*/ 	.word	0x00000000
        /*0520*/ 	.short	0x0101
        /*0522*/ 	.byte	0xff
	.zero		1


	//   ....[68]....
        /*0524*/ 	.word	0x000050c0
        /*0528*/ 	.word	0x000000ff
        /*052c*/ 	.word	0x00000030
        /*0530*/ 	.short	0x010a
        /*0532*/ 	.byte	0x2b
	.zero		1


	//   ....[69]....
        /*0534*/ 	.word	0x000050e0
        /*0538*/ 	.word	0x0000005c
        /*053c*/ 	.word	0x00000070
        /*0540*/ 	.short	0x010a
        /*0542*/ 	.byte	0xff
	.zero		1


	//   ....[70]....
        /*0544*/ 	.word	0x00005230
        /*0548*/ 	.word	0x000000ff
        /*054c*/ 	.word	0x00000030
        /*0550*/ 	.short	0x010a
        /*0552*/ 	.byte	0x2b
	.zero		1


	//   ....[71]....
        /*0554*/ 	.word	0x00005310
        /*0558*/ 	.word	0x000000ff
        /*055c*/ 	.word	0x00000000
        /*0560*/ 	.short	0x0101
        /*0562*/ 	.byte	0x04
	.zero		1


	//   ....[72]....
        /*0564*/ 	.word	0x00005370
        /*0568*/ 	.word	0x0000005c
        /*056c*/ 	.word	0x00000070
        /*0570*/ 	.short	0x010a
        /*0572*/ 	.byte	0xff
	.zero		1


	//   ....[73]....
        /*0574*/ 	.word	0x00005740
        /*0578*/ 	.word	0x000000ff
        /*057c*/ 	.word	0x00000000
        /*0580*/ 	.short	0x0101
        /*0582*/ 	.byte	0x05
	.zero		1


	//   ....[74]....
        /*0584*/ 	.word	0x00005fd0
        /*0588*/ 	.word	0x00000003
        /*058c*/ 	.word	0x000000c0
        /*0590*/ 	.short	0x010a
        /*0592*/ 	.byte	0xff
	.zero		1


	//   ....[75]....
        /*0594*/ 	.word	0x00006030
        /*0598*/ 	.word	0x00000002
        /*059c*/ 	.word	0x00000018
        /*05a0*/ 	.short	0x010a
        /*05a2*/ 	.byte	0xff
	.zero		1


	//   ....[76]....
        /*05a4*/ 	.word	0x00006090
        /*05a8*/ 	.word	0x00000002
        /*05ac*/ 	.word	0x00000018
        /*05b0*/ 	.short	0x010a
        /*05b2*/ 	.byte	0xff
	.zero		1


	//   ....[77]....
        /*05b4*/ 	.word	0x000060e0
        /*05b8*/ 	.word	0x00000002
        /*05bc*/ 	.word	0x00000050
        /*05c0*/ 	.short	0x010a
        /*05c2*/ 	.byte	0xff
	.zero		1


	//   ....[78]....
        /*05c4*/ 	.word	0x00006140
        /*05c8*/ 	.word	0x00000000
        /*05cc*/ 	.word	0x00000000
        /*05d0*/ 	.short	0x010a
        /*05d2*/ 	.byte	0xff
	.zero		1


	//   ....[79]....
        /*05d4*/ 	.word	0x000061a0
        /*05d8*/ 	.word	0x00000000
        /*05dc*/ 	.word	0x00000000
        /*05e0*/ 	.short	0x010a
        /*05e2*/ 	.byte	0xff
	.zero		1


	//   ....[80]....
        /*05e4*/ 	.word	0x000061f0
        /*05e8*/ 	.word	0x00000000
        /*05ec*/ 	.word	0x000000b0
        /*05f0*/ 	.short	0x010a
        /*05f2*/ 	.byte	0xff
	.zero		1


	//   ....[81]....
        /*05f4*/ 	.word	0x00006250
        /*05f8*/ 	.word	0x00000000
        /*05fc*/ 	.word	0x00000060
        /*0600*/ 	.short	0x010a
        /*0602*/ 	.byte	0xff
	.zero		1


	//   ....[82]....
        /*0604*/ 	.word	0x000062a0
        /*0608*/ 	.word	0x00000000
        /*060c*/ 	.word	0x00000050
        /*0610*/ 	.short	0x010a
        /*0612*/ 	.byte	0xff
	.zero		1


	//   ....[83]....
        /*0614*/ 	.word	0x00006300
        /*0618*/ 	.word	0x00000000
        /*061c*/ 	.word	0x00000060
        /*0620*/ 	.short	0x010a
        /*0622*/ 	.byte	0xff
	.zero		1


	//   ....[84]....
        /*0624*/ 	.word	0x00006350
        /*0628*/ 	.word	0x00000000
        /*062c*/ 	.word	0x00000050
        /*0630*/ 	.short	0x010a
        /*0632*/ 	.byte	0xff
	.zero		1


	//   ....[85]....
        /*0634*/ 	.word	0x000063b0
        /*0638*/ 	.word	0x00000003
        /*063c*/ 	.word	0x00000090
        /*0640*/ 	.short	0x010a
        /*0642*/ 	.byte	0xff
	.zero		1


	//   ....[86]....
        /*0644*/ 	.word	0x00006410
        /*0648*/ 	.word	0x00000000
        /*064c*/ 	.word	0x00000000
        /*0650*/ 	.short	0x010a
        /*0652*/ 	.byte	0xff
	.zero		1


	//   ....[87]....
        /*0654*/ 	.word	0x00006470
        /*0658*/ 	.word	0x00000000
        /*065c*/ 	.word	0x00000000
        /*0660*/ 	.short	0x010a
        /*0662*/ 	.byte	0xff
	.zero		1


	//   ....[88]....
        /*0664*/ 	.word	0x000064d0
        /*0668*/ 	.word	0x00000000
        /*066c*/ 	.word	0x00000000
        /*0670*/ 	.short	0x010a
        /*0672*/ 	.byte	0xff
	.zero		1


	//   ....[89]....
        /*0674*/ 	.word	0x00006530
        /*0678*/ 	.word	0x00000000
        /*067c*/ 	.word	0x00000000
        /*0680*/ 	.short	0x010a
        /*0682*/ 	.byte	0xff
	.zero		1


	//   ....[90]....
        /*0684*/ 	.word	0x00006590
        /*0688*/ 	.word	0x00000000
        /*068c*/ 	.word	0x00000000
        /*0690*/ 	.short	0x010a
        /*0692*/ 	.byte	0xff
	.zero		1


	//   ....[91]....
        /*0694*/ 	.word	0x000065e0
        /*0698*/ 	.word	0x00000000
        /*069c*/ 	.word	0x00000050
        /*06a0*/ 	.short	0x010a
        /*06a2*/ 	.byte	0xff
	.zero		1


	//   ....[92]....
        /*06a4*/ 	.word	0x00006640
        /*06a8*/ 	.word	0x00000000
        /*06ac*/ 	.word	0x00000048
        /*06b0*/ 	.short	0x010a
        /*06b2*/ 	.byte	0xff
	.zero		1


	//   ....[93]....
        /*06b4*/ 	.word	0x000066a0
        /*06b8*/ 	.word	0x00000003
        /*06bc*/ 	.word	0x00000038
        /*06c0*/ 	.short	0x010a
        /*06c2*/ 	.byte	0xff
	.zero		1


	//   ....[94]....
        /*06c4*/ 	.word	0x000066f0
        /*06c8*/ 	.word	0x00000000
        /*06cc*/ 	.word	0x00000050
        /*06d0*/ 	.short	0x010a
        /*06d2*/ 	.byte	0xff
	.zero		1


	//   ....[95]....
        /*06d4*/ 	.word	0x00006750
        /*06d8*/ 	.word	0x00000000
        /*06dc*/ 	.word	0x00000030
        /*06e0*/ 	.short	0x010a
        /*06e2*/ 	.byte	0xff
	.zero		1


	//   ....[96]....
        /*06e4*/ 	.word	0x000067a0
        /*06e8*/ 	.word	0x0000005c
        /*06ec*/ 	.word	0x00000070
        /*06f0*/ 	.short	0x010a
        /*06f2*/ 	.byte	0xff
	.zero		1


	//----- nvinfo : EIATTR_NUM_MBARRIERS
	.align		4
.L_47:
        /*06f4*/ 	.byte	0x03, 0x38
        /*06f6*/ 	.short	0x001a


	//----- nvinfo : EIATTR_EXIT_INSTR_OFFSETS
	.align		4
        /*06f8*/ 	.byte	0x04, 0x1c
        /*06fa*/ 	.short	(.L_49 - .L_48)


	//   ....[0]....
.L_48:
        /*06fc*/ 	.word	0x000023d0


	//   ....[1]....
        /*0700*/ 	.word	0x000028c0


	//   ....[2]....
        /*0704*/ 	.word	0x00002920


	//   ....[3]....
        /*0708*/ 	.word	0x000037a0


	//   ....[4]....
        /*070c*/ 	.word	0x000042d0


	//   ....[5]....
        /*0710*/ 	.word	0x00004310


	//   ....[6]....
        /*0714*/ 	.word	0x00005fc0


	//----- nvinfo : EIATTR_MAX_THREADS
	.align		4
.L_49:
        /*0718*/ 	.byte	0x04, 0x05
        /*071a*/ 	.short	(.L_51 - .L_50)
.L_50:
        /*071c*/ 	.word	0x00000100
        /*0720*/ 	.word	0x00000001
        /*0724*/ 	.word	0x00000001


	//----- nvinfo : EIATTR_CRS_STACK_SIZE
	.align		4
.L_51:
        /*0728*/ 	.byte	0x04, 0x1e
        /*072a*/ 	.short	(.L_53 - .L_52)
.L_52:
        /*072c*/ 	.word	0x00000000


	//----- nvinfo : EIATTR_CBANK_PARAM_SIZE
	.align		4
.L_53:
        /*0730*/ 	.byte	0x03, 0x19
        /*0732*/ 	.short	0x0800


	//----- nvinfo : EIATTR_PARAM_CBANK
	.align		4
        /*0734*/ 	.byte	0x04, 0x0a
        /*0736*/ 	.short	(.L_55 - .L_54)
	.align		4
.L_54:
        /*0738*/ 	.word	index@(.nv.constant0._ZN7cutlass13device_kernelINS_4gemm6kernel13GemmUniversalIN4cute5tupleIJiiiiEEENS1_10collective13CollectiveMmaINS1_35MainloopSm100TmaUmmaWarpSpecializedILi3ELi2ELi4ENS5_IJNS4_1CILi1EEESB_SB_EEEEENS5_IJNSA_ILi64EEESE_SE_EEENS_12float_e4m3_tENS5_IJlSB_lEEESG_SH_NS4_8TiledMMAINS4_8MMA_AtomIJNS4_10MMA_TraitsINS4_19SM100_MMA_F8F6F4_SSEJSG_SG_fSE_SE_NS4_17integral_constantINS4_4UMMA5MajorELSO_0EEESP_NSM_INSN_7ScaleInELSQ_0EEESR_EEEEEENS4_6LayoutISC_NS5_IJNSA_ILi0EEESV_SV_EEEEENS5_IJNS4_10UnderscoreESY_SY_EEEEENS4_13SM90_TMA_LOADENS4_14ComposedLayoutINS4_7SwizzleILi2ELi4ELi3EEENS4_18smem_ptr_flag_bitsILi8EEENSU_INS5_IJNSA_ILi8EEESE_EEENS5_IJSE_SB_EEEEEEEvNS4_8identityES11_S1B_vS1C_EENS_8epilogue10collective18CollectiveEpilogueINS1E_23Sm100TmaWarpSpecializedILi1ELi1ELi32ELb0ELb0EEEJSF_NS5_IJNSU_ISE_SB_EES1J_EEESG_SH_SG_SH_NS1E_6fusion15FusionCallbacksIS1I_NS1L_17LinearCombinationISG_fSG_fLNS_15FloatRoundStyleE2EEESF_S1K_JEEENS4_5SM1004TMEM4LOAD26SM100_TMEM_LOAD_16dp32b32xES11_S1B_NS4_39AutoVectorizingCopyWithAssumedAlignmentILi128EEENS4_14SM90_TMA_STOREES1B_S1W_S1W_EEEvvEEEEvNT_6ParamsE)
        /*073c*/ 	.short	0x0380
        /*073e*/ 	.short	0x0800


	//----- nvinfo : EIATTR_SW_WAR
	.align		4
.L_55:
        /*0740*/ 	.byte	0x04, 0x36
        /*0742*/ 	.short	(.L_57 - .L_56)
.L_56:
        /*0744*/ 	.word	0x00000008
.L_57:


//--------------------- .nv.callgraph             --------------------------
	.section	.nv.callgraph,"",@"SHT_CUDA_CALLGRAPH"
	.align	4
	.sectionentsize	8
	.align		4
        /*0000*/ 	.word	0x00000000
	.align		4
        /*0004*/ 	.word	0xffffffff
	.align		4
        /*0008*/ 	.word	index@(_ZN7cutlass13device_kernelINS_4gemm6kernel13GemmUniversalIN4cute5tupleIJiiiiEEENS1_10collective13CollectiveMmaINS1_35MainloopSm100TmaUmmaWarpSpecializedILi3ELi2ELi4ENS5_IJNS4_1CILi1EEESB_SB_EEEEENS5_IJNSA_ILi64EEESE_SE_EEENS_12float_e4m3_tENS5_IJlSB_lEEESG_SH_NS4_8TiledMMAINS4_8MMA_AtomIJNS4_10MMA_TraitsINS4_19SM100_MMA_F8F6F4_SSEJSG_SG_fSE_SE_NS4_17integral_constantINS4_4UMMA5MajorELSO_0EEESP_NSM_INSN_7ScaleInELSQ_0EEESR_EEEEEENS4_6LayoutISC_NS5_IJNSA_ILi0EEESV_SV_EEEEENS5_IJNS4_10UnderscoreESY_SY_EEEEENS4_13SM90_TMA_LOADENS4_14ComposedLayoutINS4_7SwizzleILi2ELi4ELi3EEENS4_18smem_ptr_flag_bitsILi8EEENSU_INS5_IJNSA_ILi8EEESE_EEENS5_IJSE_SB_EEEEEEEvNS4_8identityES11_S1B_vS1C_EENS_8epilogue10collective18CollectiveEpilogueINS1E_23Sm100TmaWarpSpecializedILi1ELi1ELi32ELb0ELb0EEEJSF_NS5_IJNSU_ISE_SB_EES1J_EEESG_SH_SG_SH_NS1E_6fusion15FusionCallbacksIS1I_NS1L_17LinearCombinationISG_fSG_fLNS_15FloatRoundStyleE2EEESF_S1K_JEEENS4_5SM1004TMEM4LOAD26SM100_TMEM_LOAD_16dp32b32xES11_S1B_NS4_39AutoVectorizingCopyWithAssumedAlignmentILi128EEENS4_14SM90_TMA_STOREES1B_S1W_S1W_EEEvvEEEEvNT_6ParamsE)
	.align		4
        /*000c*/ 	.word	index@(__assertfail)
	.align		4
        /*0010*/ 	.word	0x00000000
	.align		4
        /*0014*/ 	.word	0xfffffffe
	.align		4
        /*0018*/ 	.word	0x00000000
	.align		4
        /*001c*/ 	.word	0xfffffffd
	.align		4
        /*0020*/ 	.word	0x00000000
	.align		4
        /*0024*/ 	.word	0xfffffffc


//--------------------- .nv.constant4             --------------------------
	.section	.nv.constant4,"a",@progbits
	.align	8
	.align		8
.nv.constant4:
        /*0000*/ 	.dword	__assertfail
	.align		8
        /*0008*/ 	.dword	__unnamed_1
	.align		8
        /*0010*/ 	.dword	__unnamed_2
	.align		8
        /*0018*/ 	.dword	_ZN40_INTERNAL_a714b6eb_4_k_cu_930fb139_274914cuda3std3__45__cpo5beginE
	.align		8
        /*0020*/ 	.dword	_ZN40_INTERNAL_a714b6eb_4_k_cu_930fb139_274914cuda3std3__45__cpo3endE
	.align		8
        /*0028*/ 	.dword	_ZN40_INTERNAL_a714b6eb_4_k_cu_930fb139_274914cuda3std3__45__cpo6cbeginE
	.align		8
        /*0030*/ 	.dword	_ZN40_INTERNAL_a714b6eb_4_k_cu_930fb139_274914cuda3std3__45__cpo4cendE
	.align		8
        /*0038*/ 	.dword	_ZN40_INTERNAL_a714b6eb_4_k_cu_930fb139_274914cuda3std3__442_GLOBAL__N__a714b6eb_4_k_cu_930fb139_274916ignoreE
	.align		8
        /*0040*/ 	.dword	_ZN40_INTERNAL_a714b6eb_4_k_cu_930fb139_274914cuda3std3__419piecewise_constructE
	.align		8
        /*0048*/ 	.dword	_ZN40_INTERNAL_a714b6eb_4_k_cu_930fb139_274914cuda3std3__48in_placeE
	.align		8
        /*0050*/ 	.dword	_ZN40_INTERNAL_a714b6eb_4_k_cu_930fb139_274914cuda3std6ranges3__45__cpo4swapE
	.align		8
        /*0058*/ 	.dword	_ZN40_INTERNAL_a714b6eb_4_k_cu_930fb139_274914cuda3std6ranges3__45__cpo9iter_moveE
	.align		8
        /*0060*/ 	.dword	_ZN40_INTERNAL_a714b6eb_4_k_cu_930fb139_274914cute7productE
	.align		8
        /*0068*/ 	.dword	_ZN40_INTERNAL_a714b6eb_4_k_cu_930fb139_274914cute1_E
	.align		8
        /*0070*/ 	.dword	$str$25
	.align		8
        /*0078*/ 	.dword	$str$26
	.align		8
        /*0080*/ 	.dword	$str$27
	.align		8
        /*0088*/ 	.dword	$str$28


//--------------------- .text._ZN7cutlass13device_kernelINS_4gemm6kernel13GemmUniversalIN4cute5tupleIJiiiiEEENS1_10collective13CollectiveMmaINS1_35MainloopSm100TmaUmmaWarpSpecializedILi3ELi2ELi4ENS5_IJNS4_1CILi1EEESB_SB_EEEEENS5_IJNSA_ILi64EEESE_SE_EEENS_12float_e4m3_tENS5_IJlSB_lEEESG_SH_NS4_8TiledMMAINS4_8MMA_AtomIJNS4_10MMA_TraitsINS4_19SM100_MMA_F8F6F4_SSEJSG_SG_fSE_SE_NS4_17integral_constantINS4_4UMMA5MajorELSO_0EEESP_NSM_INSN_7ScaleInELSQ_0EEESR_EEEEEENS4_6LayoutISC_NS5_IJNSA_ILi0EEESV_SV_EEEEENS5_IJNS4_10UnderscoreESY_SY_EEEEENS4_13SM90_TMA_LOADENS4_14ComposedLayoutINS4_7SwizzleILi2ELi4ELi3EEENS4_18smem_ptr_flag_bitsILi8EEENSU_INS5_IJNSA_ILi8EEESE_EEENS5_IJSE_SB_EEEEEEEvNS4_8identityES11_S1B_vS1C_EENS_8epilogue10collective18CollectiveEpilogueINS1E_23Sm100TmaWarpSpecializedILi1ELi1ELi32ELb0ELb0EEEJSF_NS5_IJNSU_ISE_SB_EES1J_EEESG_SH_SG_SH_NS1E_6fusion15FusionCallbacksIS1I_NS1L_17LinearCombinationISG_fSG_fLNS_15FloatRoundStyleE2EEESF_S1K_JEEENS4_5SM1004TMEM4LOAD26SM100_TMEM_LOAD_16dp32b32xES11_S1B_NS4_39AutoVectorizingCopyWithAssumedAlignmentILi128EEENS4_14SM90_TMA_STOREES1B_S1W_S1W_EEEvvEEEEvNT_6ParamsE --------------------------
	.section	.text._ZN7cutlass13device_kernelINS_4gemm6kernel13GemmUniversalIN4cute5tupleIJiiiiEEENS1_10collective13CollectiveMmaINS1_35MainloopSm100TmaUmmaWarpSpecializedILi3ELi2ELi4ENS5_IJNS4_1CILi1EEESB_SB_EEEEENS5_IJNSA_ILi64EEESE_SE_EEENS_12float_e4m3_tENS5_IJlSB_lEEESG_SH_NS4_8TiledMMAINS4_8MMA_AtomIJNS4_10MMA_TraitsINS4_19SM100_MMA_F8F6F4_SSEJSG_SG_fSE_SE_NS4_17integral_constantINS4_4UMMA5MajorELSO_0EEESP_NSM_INSN_7ScaleInELSQ_0EEESR_EEEEEENS4_6LayoutISC_NS5_IJNSA_ILi0EEESV_SV_EEEEENS5_IJNS4_10UnderscoreESY_SY_EEEEENS4_13SM90_TMA_LOADENS4_14ComposedLayoutINS4_7SwizzleILi2ELi4ELi3EEENS4_18smem_ptr_flag_bitsILi8EEENSU_INS5_IJNSA_ILi8EEESE_EEENS5_IJSE_SB_EEEEEEEvNS4_8identityES11_S1B_vS1C_EENS_8epilogue10collective18CollectiveEpilogueINS1E_23Sm100TmaWarpSpecializedILi1ELi1ELi32ELb0ELb0EEEJSF_NS5_IJNSU_ISE_SB_EES1J_EEESG_SH_SG_SH_NS1E_6fusion15FusionCallbacksIS1I_NS1L_17LinearCombinationISG_fSG_fLNS_15FloatRoundStyleE2EEESF_S1K_JEEENS4_5SM1004TMEM4LOAD26SM100_TMEM_LOAD_16dp32b32xES11_S1B_NS4_39AutoVectorizingCopyWithAssumedAlignmentILi128EEENS4_14SM90_TMA_STOREES1B_S1W_S1W_EEEvvEEEEvNT_6ParamsE,"ax",@progbits
	.align	128
.text._ZN7cutlass13device_kernelINS_4gemm6kernel13GemmUniversalIN4cute5tupleIJiiiiEEENS1_10collective13CollectiveMmaINS1_35MainloopSm100TmaUmmaWarpSpecializedILi3ELi2ELi4ENS5_IJNS4_1CILi1EEESB_SB_EEEEENS5_IJNSA_ILi64EEESE_SE_EEENS_12float_e4m3_tENS5_IJlSB_lEEESG_SH_NS4_8TiledMMAINS4_8MMA_AtomIJNS4_10MMA_TraitsINS4_19SM100_MMA_F8F6F4_SSEJSG_SG_fSE_SE_NS4_17integral_constantINS4_4UMMA5MajorELSO_0EEESP_NSM_INSN_7ScaleInELSQ_0EEESR_EEEEEENS4_6LayoutISC_NS5_IJNSA_ILi0EEESV_SV_EEEEENS5_IJNS4_10UnderscoreESY_SY_EEEEENS4_13SM90_TMA_LOADENS4_14ComposedLayoutINS4_7SwizzleILi2ELi4ELi3EEENS4_18smem_ptr_flag_bitsILi8EEENSU_INS5_IJNSA_ILi8EEESE_EEENS5_IJSE_SB_EEEEEEEvNS4_8identityES11_S1B_vS1C_EENS_8epilogue10collective18CollectiveEpilogueINS1E_23Sm100TmaWarpSpecializedILi1ELi1ELi32ELb0ELb0EEEJSF_NS5_IJNSU_ISE_SB_EES1J_EEESG_SH_SG_SH_NS1E_6fusion15FusionCallbacksIS1I_NS1L_17LinearCombinationISG_fSG_fLNS_15FloatRoundStyleE2EEESF_S1K_JEEENS4_5SM1004TMEM4LOAD26SM100_TMEM_LOAD_16dp32b32xES11_S1B_NS4_39AutoVectorizingCopyWithAssumedAlignmentILi128EEENS4_14SM90_TMA_STOREES1B_S1W_S1W_EEEvvEEEEvNT_6ParamsE:
        .type           _ZN7cutlass13device_kernelINS_4gemm6kernel13GemmUniversalIN4cute5tupleIJiiiiEEENS1_10collective13CollectiveMmaINS1_35MainloopSm100TmaUmmaWarpSpecializedILi3ELi2ELi4ENS5_IJNS4_1CILi1EEESB_SB_EEEEENS5_IJNSA_ILi64EEESE_SE_EEENS_12float_e4m3_tENS5_IJlSB_lEEESG_SH_NS4_8TiledMMAINS4_8MMA_AtomIJNS4_10MMA_TraitsINS4_19SM100_MMA_F8F6F4_SSEJSG_SG_fSE_SE_NS4_17integral_constantINS4_4UMMA5MajorELSO_0EEESP_NSM_INSN_7ScaleInELSQ_0EEESR_EEEEEENS4_6LayoutISC_NS5_IJNSA_ILi0EEESV_SV_EEEEENS5_IJNS4_10UnderscoreESY_SY_EEEEENS4_13SM90_TMA_LOADENS4_14ComposedLayoutINS4_7SwizzleILi2ELi4ELi3EEENS4_18smem_ptr_flag_bitsILi8EEENSU_INS5_IJNSA_ILi8EEESE_EEENS5_IJSE_SB_EEEEEEEvNS4_8identityES11_S1B_vS1C_EENS_8epilogue10collective18CollectiveEpilogueINS1E_23Sm100TmaWarpSpecializedILi1ELi1ELi32ELb0ELb0EEEJSF_NS5_IJNSU_ISE_SB_EES1J_EEESG_SH_SG_SH_NS1E_6fusion15FusionCallbacksIS1I_NS1L_17LinearCombinationISG_fSG_fLNS_15FloatRoundStyleE2EEESF_S1K_JEEENS4_5SM1004TMEM4LOAD26SM100_TMEM_LOAD_16dp32b32xES11_S1B_NS4_39AutoVectorizingCopyWithAssumedAlignmentILi128EEENS4_14SM90_TMA_STOREES1B_S1W_S1W_EEEvvEEEEvNT_6ParamsE,@function
        .size           _ZN7cutlass13device_kernelINS_4gemm6kernel13GemmUniversalIN4cute5tupleIJiiiiEEENS1_10collective13CollectiveMmaINS1_35MainloopSm100TmaUmmaWarpSpecializedILi3ELi2ELi4ENS5_IJNS4_1CILi1EEESB_SB_EEEEENS5_IJNSA_ILi64EEESE_SE_EEENS_12float_e4m3_tENS5_IJlSB_lEEESG_SH_NS4_8TiledMMAINS4_8MMA_AtomIJNS4_10MMA_TraitsINS4_19SM100_MMA_F8F6F4_SSEJSG_SG_fSE_SE_NS4_17integral_constantINS4_4UMMA5MajorELSO_0EEESP_NSM_INSN_7ScaleInELSQ_0EEESR_EEEEEENS4_6LayoutISC_NS5_IJNSA_ILi0EEESV_SV_EEEEENS5_IJNS4_10UnderscoreESY_SY_EEEEENS4_13SM90_TMA_LOADENS4_14ComposedLayoutINS4_7SwizzleILi2ELi4ELi3EEENS4_18smem_ptr_flag_bitsILi8EEENSU_INS5_IJNSA_ILi8EEESE_EEENS5_IJSE_SB_EEEEEEEvNS4_8identityES11_S1B_vS1C_EENS_8epilogue10collective18CollectiveEpilogueINS1E_23Sm100TmaWarpSpecializedILi1ELi1ELi32ELb0ELb0EEEJSF_NS5_IJNSU_ISE_SB_EES1J_EEESG_SH_SG_SH_NS1E_6fusion15FusionCallbacksIS1I_NS1L_17LinearCombinationISG_fSG_fLNS_15FloatRoundStyleE2EEESF_S1K_JEEENS4_5SM1004TMEM4LOAD26SM100_TMEM_LOAD_16dp32b32xES11_S1B_NS4_39AutoVectorizingCopyWithAssumedAlignmentILi128EEENS4_14SM90_TMA_STOREES1B_S1W_S1W_EEEvvEEEEvNT_6ParamsE,(.L_x_125 - _ZN7cutlass13device_kernelINS_4gemm6kernel13GemmUniversalIN4cute5tupleIJiiiiEEENS1_10collective13CollectiveMmaINS1_35MainloopSm100TmaUmmaWarpSpecializedILi3ELi2ELi4ENS5_IJNS4_1CILi1EEESB_SB_EEEEENS5_IJNSA_ILi64EEESE_SE_EEENS_12float_e4m3_tENS5_IJlSB_lEEESG_SH_NS4_8TiledMMAINS4_8MMA_AtomIJNS4_10MMA_TraitsINS4_19SM100_MMA_F8F6F4_SSEJSG_SG_fSE_SE_NS4_17integral_constantINS4_4UMMA5MajorELSO_0EEESP_NSM_INSN_7ScaleInELSQ_0EEESR_EEEEEENS4_6LayoutISC_NS5_IJNSA_ILi0EEESV_SV_EEEEENS5_IJNS4_10UnderscoreESY_SY_EEEEENS4_13SM90_TMA_LOADENS4_14ComposedLayoutINS4_7SwizzleILi2ELi4ELi3EEENS4_18smem_ptr_flag_bitsILi8EEENSU_INS5_IJNSA_ILi8EEESE_EEENS5_IJSE_SB_EEEEEEEvNS4_8identityES11_S1B_vS1C_EENS_8epilogue10collective18CollectiveEpilogueINS1E_23Sm100TmaWarpSpecializedILi1ELi1ELi32ELb0ELb0EEEJSF_NS5_IJNSU_ISE_SB_EES1J_EEESG_SH_SG_SH_NS1E_6fusion15FusionCallbacksIS1I_NS1L_17LinearCombinationISG_fSG_fLNS_15FloatRoundStyleE2EEESF_S1K_JEEENS4_5SM1004TMEM4LOAD26SM100_TMEM_LOAD_16dp32b32xES11_S1B_NS4_39AutoVectorizingCopyWithAssumedAlignmentILi128EEENS4_14SM90_TMA_STOREES1B_S1W_S1W_EEEvvEEEEvNT_6ParamsE)
        .other          _ZN7cutlass13device_kernelINS_4gemm6kernel13GemmUniversalIN4cute5tupleIJiiiiEEENS1_10collective13CollectiveMmaINS1_35MainloopSm100TmaUmmaWarpSpecializedILi3ELi2ELi4ENS5_IJNS4_1CILi1EEESB_SB_EEEEENS5_IJNSA_ILi64EEESE_SE_EEENS_12float_e4m3_tENS5_IJlSB_lEEESG_SH_NS4_8TiledMMAINS4_8MMA_AtomIJNS4_10MMA_TraitsINS4_19SM100_MMA_F8F6F4_SSEJSG_SG_fSE_SE_NS4_17integral_constantINS4_4UMMA5MajorELSO_0EEESP_NSM_INSN_7ScaleInELSQ_0EEESR_EEEEEENS4_6LayoutISC_NS5_IJNSA_ILi0EEESV_SV_EEEEENS5_IJNS4_10UnderscoreESY_SY_EEEEENS4_13SM90_TMA_LOADENS4_14ComposedLayoutINS4_7SwizzleILi2ELi4ELi3EEENS4_18smem_ptr_flag_bitsILi8EEENSU_INS5_IJNSA_ILi8EEESE_EEENS5_IJSE_SB_EEEEEEEvNS4_8identityES11_S1B_vS1C_EENS_8epilogue10collective18CollectiveEpilogueINS1E_23Sm100TmaWarpSpecializedILi1ELi1ELi32ELb0ELb0EEEJSF_NS5_IJNSU_ISE_SB_EES1J_EEESG_SH_SG_SH_NS1E_6fusion15FusionCallbacksIS1I_NS1L_17LinearCombinationISG_fSG_fLNS_15FloatRoundStyleE2EEESF_S1K_JEEENS4_5SM1004TMEM4LOAD26SM100_TMEM_LOAD_16dp32b32xES11_S1B_NS4_39AutoVectorizingCopyWithAssumedAlignmentILi128EEENS4_14SM90_TMA_STOREES1B_S1W_S1W_EEEvvEEEEvNT_6ParamsE,@"STO_CUDA_ENTRY STV_DEFAULT"
_ZN7cutlass13device_kernelINS_4gemm6kernel13GemmUniversalIN4cute5tupleIJiiiiEEENS1_10collective13CollectiveMmaINS1_35MainloopSm100TmaUmmaWarpSpecializedILi3ELi2ELi4ENS5_IJNS4_1CILi1EEESB_SB_EEEEENS5_IJNSA_ILi64EEESE_SE_EEENS_12float_e4m3_tENS5_IJlSB_lEEESG_SH_NS4_8TiledMMAINS4_8MMA_AtomIJNS4_10MMA_TraitsINS4_19SM100_MMA_F8F6F4_SSEJSG_SG_fSE_SE_NS4_17integral_constantINS4_4UMMA5MajorELSO_0EEESP_NSM_INSN_7ScaleInELSQ_0EEESR_EEEEEENS4_6LayoutISC_NS5_IJNSA_ILi0EEESV_SV_EEEEENS5_IJNS4_10UnderscoreESY_SY_EEEEENS4_13SM90_TMA_LOADENS4_14ComposedLayoutINS4_7SwizzleILi2ELi4ELi3EEENS4_18smem_ptr_flag_bitsILi8EEENSU_INS5_IJNSA_ILi8EEESE_EEENS5_IJSE_SB_EEEEEEEvNS4_8identityES11_S1B_vS1C_EENS_8epilogue10collective18CollectiveEpilogueINS1E_23Sm100TmaWarpSpecializedILi1ELi1ELi32ELb0ELb0EEEJSF_NS5_IJNSU_ISE_SB_EES1J_EEESG_SH_SG_SH_NS1E_6fusion15FusionCallbacksIS1I_NS1L_17LinearCombinationISG_fSG_fLNS_15FloatRoundStyleE2EEESF_S1K_JEEENS4_5SM1004TMEM4LOAD26SM100_TMEM_LOAD_16dp32b32xES11_S1B_NS4_39AutoVectorizingCopyWithAssumedAlignmentILi128EEENS4_14SM90_TMA_STOREES1B_S1W_S1W_EEEvvEEEEvNT_6ParamsE:
[----:B------:R-:W1:Y:S01]  /*0000*/  LDC R1, c[0x0][0x37c] ;  /* 0x0000df00ff017b82 */ /* 0x000e620000000800 */
[----:B------:R-:W2:Y:S01]  /*0010*/  S2R R101, SR_TID.X ;  /* 0x0000000000657919 */ /* 0x000ea20000002100 */
[----:B------:R-:W3:Y:S01]  /*0020*/  LDCU.64 UR4, c[0x0][0x890] ;  /* 0x00011200ff0477ac */ /* 0x000ee20008000a00 */
[----:B------:R-:W-:Y:S02]  /*0030*/  PRMT R96, RZ, 0x7610, R96 ;  /* 0x00007610ff607816 */ /* 0x000fe40000000060 */
[----:B------:R-:W-:Y:S01]  /*0040*/  ELECT P5, URZ, PT ;  /* 0x0000000000ff782f */ /* 0x000fe200038a0000 */
[----:B------:R-:W4:Y:S01]  /*0050*/  LDCU.64 UR40, c[0x0][0x358] ;  /* 0x00006b00ff2877ac */ /* 0x000f220008000a00 */
[----:B---3--:R-:W-:-:S04]  /*0060*/  UISETP.NE.U32.AND UP0, UPT, UR4, URZ, UPT ;  /* 0x000000ff0400728c */ /* 0x008fc8000bf05070 */
[----:B------:R-:W-:Y:S01]  /*0070*/  UISETP.NE.AND.EX UP0, UPT, UR5, URZ, UPT, UP0 ;  /* 0x000000ff0500728c */ /* 0x000fe2000bf05300 */
[----:B--2---:R-:W-:-:S05]  /*0080*/  SHF.R.U32.HI R104, RZ, 0x5, R101 ;  /* 0x00000005ff687819 */ /* 0x004fca0000011665 */
[----:B------:R-:W2:Y:S02]  /*0090*/  SHFL.IDX PT, R0, R104, RZ, 0x1f ;  /* 0x00001fff68007589 */ /* 0x000ea400000e0000 */
[----:B--2---:R-:W-:Y:S01]  /*00a0*/  R2UR UR8, R0 ;  /* 0x00000000000872ca */ /* 0x004fe200000e0000 */
[----:B-1--4-:R-:W-:-:S14]  /*00b0*/  BRA.U UP0, `(.L_x_0) ;  /* 0x00000001002c7547 */ /* 0x012fdc000b800000 */
[----:B------:R-:W1:Y:S02]  /*00c0*/  LDCU.64 UR6, c[0x0][0x888] ;  /* 0x00011100ff0677ac */ /* 0x000e640008000a00 */
[----:B-1----:R-:W-:-:S04]  /*00d0*/  UISETP.NE.U32.AND UP0, UPT, UR6, URZ, UPT ;  /* 0x000000ff0600728c */ /* 0x002fc8000bf05070 */
[----:B------:R-:W-:-:S09]  /*00e0*/  UISETP.NE.AND.EX UP0, UPT, UR7, URZ, UPT, UP0 ;  /* 0x000000ff0700728c */ /* 0x000fd2000bf05300 */
[----:B------:R-:W-:Y:S05]  /*00f0*/  BRA.U !UP0, `(.L_x_1) ;  /* 0x0000000108107547 */ /* 0x000fea000b800000 */
[----:B------:R-:W1:Y:S02]  /*0100*/  LDC.64 R2, c[0x0][0x888] ;  /* 0x00022200ff027b82 */ /* 0x000e640000000a00 */
[----:B-1----:R1:W5:Y:S01]  /*0110*/  LDG.E R49, desc[UR40][R2.64] ;  /* 0x0000002802317981 */ /* 0x002362000c1e1900 */
[----:B------:R-:W-:Y:S01]  /*0120*/  HFMA2 R96, -RZ, RZ, 0, 5.9604644775390625e-08 ;  /* 0x00000001ff607431 */ /* 0x000fe200000001ff */
[----:B------:R-:W-:Y:S05]  /*0130*/  BRA `(.L_x_0) ;  /* 0x00000000000c7947 */ /* 0x000fea0003800000 */
.L_x_1:
[----:B------:R-:W1:Y:S01]  /*0140*/  LDCU UR6, c[0x0][0x880] ;  /* 0x00011000ff0677ac */ /* 0x000e620008000800 */
[----:B------:R-:W-:Y:S01]  /*0150*/  HFMA2 R96, -RZ, RZ, 0, 5.9604644775390625e-08 ;  /* 0x00000001ff607431 */ /* 0x000fe200000001ff */
[----:B-1----:R-:W-:-:S07]  /*0160*/  MOV R49, UR6 ;  /* 0x0000000600317c02 */ /* 0x002fce0008000f00 */
.L_x_0:
[----:B------:R-:W2:Y:S02]  /*0170*/  LDCU.64 UR6, c[0x0][0x8b0] ;  /* 0x00011600ff0677ac */ /* 0x000ea40008000a00 */
[----:B--2---:R-:W-:-:S04]  /*0180*/  UISETP.NE.U32.AND UP0, UPT, UR6, URZ, UPT ;  /* 0x000000ff0600728c */ /* 0x004fc8000bf05070 */
[----:B------:R-:W-:-:S09]  /*0190*/  UISETP.NE.AND.EX UP0, UPT, UR7, URZ, UPT, UP0 ;  /* 0x000000ff0700728c */ /* 0x000fd2000bf05300 */
[----:B------:R-:W-:Y:S05]  /*01a0*/  BRA.U UP0, `(.L_x_2) ;  /* 0x0000000100247547 */ /* 0x000fea000b800000 */
[----:B------:R-:W2:Y:S02]  /*01b0*/  LDCU.64 UR6, c[0x0][0x8a8] ;  /* 0x00011500ff0677ac */ /* 0x000ea40008000a00 */
[----:B--2---:R-:W-:-:S04]  /*01c0*/  UISETP.NE.U32.AND UP0, UPT, UR6, URZ, UPT ;  /* 0x000000ff0600728c */ /* 0x004fc8000bf05070 */
[----:B------:R-:W-:-:S09]  /*01d0*/  UISETP.NE.AND.EX UP0, UPT, UR7, URZ, UPT, UP0 ;  /* 0x000000ff0700728c */ /* 0x000fd2000bf05300 */
[----:B------:R-:W-:Y:S05]  /*01e0*/  BRA.U !UP0, `(.L_x_3) ;  /* 0x00000001080c7547 */ /* 0x000fea000b800000 */
[----:B-1----:R-:W1:Y:S02]  /*01f0*/  LDC.64 R2, c[0x0][0x8a8] ;  /* 0x00022a00ff027b82 */ /* 0x002e640000000a00 */
[----:B-1----:R2:W5:Y:S01]  /*0200*/  LDG.E R47, desc[UR40][R2.64] ;  /* 0x00000028022f7981 */ /* 0x002562000c1e1900 */
[----:B------:R-:W-:Y:S05]  /*0210*/  BRA `(.L_x_2) ;  /* 0x0000000000087947 */ /* 0x000fea0003800000 */
.L_x_3:
[----:B------:R-:W2:Y:S02]  /*0220*/  LDCU UR6, c[0x0][0x8a0] ;  /* 0x00011400ff0677ac */ /* 0x000ea40008000800 */
[----:B--2---:R-:W-:Y:S02]  /*0230*/  MOV R47, UR6 ;  /* 0x00000006002f7c02 */ /* 0x004fe40008000f00 */
.L_x_2:
[----:B------:R-:W-:Y:S01]  /*0240*/  IMAD.U32 R0, RZ, RZ, UR8 ;  /* 0x00000008ff007e24 */ /* 0x000fe2000f8e00ff */
[----:B------:R-:W-:Y:S04]  /*0250*/  BSSY.RECONVERGENT B0, `(.L_x_4) ;  /* 0x000000c000007945 */ /* 0x000fe80003800200 */
[C---:B------:R-:W-:Y:S02]  /*0260*/  ISETP.NE.OR P1, PT, R0.reuse, 0x1, !P5 ;  /* 0x000000010000780c */ /* 0x040fe40006f25670 */
[----:B------:R-:W-:-:S11]  /*0270*/  ISETP.NE.OR P0, PT, R0, 0x3, !P5 ;  /* 0x000000030000780c */ /* 0x000fd60006f05670 */
[----:B------:R-:W-:Y:S05]  /*0280*/  @P1 BRA `(.L_x_5) ;  /* 0x0000000000201947 */ /* 0x000fea0003800000 */
[----:B------:R-:W3:Y:S02]  /*0290*/  LDCU.64 UR6, c[0x0][0x348] ;  /* 0x00006900ff0677ac */ /* 0x000ee40008000a00 */
[----:B---3--:R-:W-:Y:S02]  /*02a0*/  UIADD3 UR10, UP1, UPT, UR6, 0x80, URZ ;  /* 0x00000080060a7890 */ /* 0x008fe4000ff3e0ff */
[----:B------:R-:W-:Y:S02]  /*02b0*/  UIADD3 UR6, UP0, UPT, UR6, 0x180, URZ ;  /* 0x0000018006067890 */ /* 0x000fe4000ff1e0ff */
[----:B------:R-:W-:Y:S02]  /*02c0*/  UIADD3.X UR11, UPT, UPT, URZ, UR7, URZ, UP1, !UPT ;  /* 0x00000007ff0b7290 */ /* 0x000fe40008ffe4ff */
[----:B------:R-:W-:-:S07]  /*02d0*/  UIADD3.X UR7, UPT, UPT, URZ, UR7, URZ, UP0, !UPT ;  /* 0x00000007ff077290 */ /* 0x000fce00087fe4ff */
[----:B------:R3:W-:Y:S02]  /*02e0*/  UTMACCTL.PF [UR10] ;  /* 0x000000000a0079b9 */ /* 0x0007e40008040000 */
[----:B------:R3:W-:Y:S02]  /*02f0*/  UTMACCTL.PF [UR6] ;  /* 0x00000000060079b9 */ /* 0x0007e40008040000 */
[----:B---3--:R-:W-:Y:S01]  /*0300*/  NOP ;  /* 0x0000000000007918 */ /* 0x008fe20000000000 */
.L_x_5:
[----:B------:R-:W-:Y:S05]  /*0310*/  BSYNC.RECONVERGENT B0 ;  /* 0x0000000000007941 */ /* 0x000fea0003800200 */
.L_x_4:
[----:B------:R-:W-:Y:S04]  /*0320*/  BSSY.RECONVERGENT B0, `(.L_x_6) ;  /* 0x000000a000007945 */ /* 0x000fe80003800200 */
        /* <DEDUP_REMOVED lines=9> */
.L_x_7:
[----:B------:R-:W-:Y:S05]  /*03c0*/  BSYNC.RECONVERGENT B0 ;  /* 0x0000000000007941 */ /* 0x000fea0003800200 */
.L_x_6:
[----:B------:R-:W3:Y:S01]  /*03d0*/  LDCU.64 UR6, c[0x0][0x888] ;  /* 0x00011100ff0677ac */ /* 0x000ee20008000a00 */
[----:B------:R-:W-:Y:S02]  /*03e0*/  UISETP.EQ.U32.AND UP1, UPT, UR4, URZ, UPT ;  /* 0x000000ff0400728c */ /* 0x000fe4000bf22070 */
[----:B------:R-:W-:Y:S02]  /*03f0*/  UPLOP3.LUT UP2, UPT, UPT, UPT, UPT, 0x80, 0x8 ;  /* 0x000000000008789c */ /* 0x000fe40003f4f070 */
[----:B---3--:R-:W-:-:S04]  /*0400*/  UISETP.NE.U32.AND UP0, UPT, UR6, URZ, UPT ;  /* 0x000000ff0600728c */ /* 0x008fc8000bf05070 */
[----:B------:R-:W-:-:S04]  /*0410*/  UISETP.NE.AND.EX UP0, UPT, UR7, URZ, UPT, UP0 ;  /* 0x000000ff0700728c */ /* 0x000fc8000bf05300 */
[----:B------:R-:W-:-:S04]  /*0420*/  UISETP.EQ.OR.EX UP3, UPT, UR5, URZ, !UP0, UP1 ;  /* 0x000000ff0500728c */ /* 0x000fc8000c762710 */
[----:B------:R-:W-:-:S05]  /*0430*/  UP2UR UR44, UPR, URZ, 0x8 ;  /* 0x00000008ff2c7883 */ /* 0x000fca0008000000 */
[----:B------:R-:W-:Y:S07]  /*0440*/  BRA.U !UP3, `(.L_x_8) ;  /* 0x000000010b207547 */ /* 0x000fee000b800000 */
[----:B------:R-:W-:Y:S01]  /*0450*/  UISETP.NE.U32.AND UP2, UPT, UR4, URZ, UPT ;  /* 0x000000ff0400728c */ /* 0x000fe2000bf45070 */
[----:B-----5:R-:W-:Y:S01]  /*0460*/  FSETP.NEU.AND P0, PT, R49, RZ, PT ;  /* 0x000000ff3100720b */ /* 0x020fe20003f0d000 */
[----:B------:R-:W-:Y:S02]  /*0470*/  USEL UR4, URZ, 0xffffffff, UP0 ;  /* 0xffffffffff047887 */ /* 0x000fe40008000000 */
[----:B------:R-:W-:-:S10]  /*0480*/  UISETP.NE.AND.EX UP2, UPT, UR5, URZ, UPT, UP2 ;  /* 0x000000ff0500728c */ /* 0x000fd4000bf45320 */
[----:B------:R-:W-:Y:S01]  /*0490*/  VOTEU.ANY UP1, P0 ;  /* 0x0000000000ff7886 */ /* 0x000fe20000020100 */
[----:B------:R-:W-:-:S04]  /*04a0*/  @!UP2 USEL UR4, URZ, 0xffffffff, UP1 ;  /* 0xffffffffff04a887 */ /* 0x000fc80008800000 */
[----:B------:R-:W-:-:S04]  /*04b0*/  ULOP3.LUT UR4, UR4, 0x1, URZ, 0xc0, !UPT ;  /* 0x0000000104047892 */ /* 0x000fc8000f8ec0ff */
[----:B------:R-:W-:-:S11]  /*04c0*/  UISETP.NE.U32.AND UP2, UPT, UR4, 0x1, UPT ;  /* 0x000000010400788c */ /* 0x000fd6000bf45070 */
.L_x_8:
[----:B-12---:R-:W1:Y:S01]  /*04d0*/  SHFL.IDX PT, R2, R104, RZ, 0x1f ;  /* 0x00001fff68027589 */ /* 0x006e6200000e0000 */
[----:B------:R-:W-:-:S04]  /*04e0*/  UISETP.NE.AND UP1, UPT, UR8, 0x2, UPT ;  /* 0x000000020800788c */ /* 0x000fc8000bf25270 */
[----:B------:R-:W-:Y:S01]  /*04f0*/  USEL UR13, URZ, 0x1, UP1 ;  /* 0x00000001ff0d7887 */ /* 0x000fe20008800000 */
[----:B-1----:R-:W-:-:S13]  /*0500*/  ISETP.NE.AND P0, PT, R2, RZ, PT ;  /* 0x000000ff0200720c */ /* 0x002fda0003f05270 */
[----:B------:R-:W-:Y:S05]  /*0510*/  @P0 BRA `(.L_x_9) ;  /* 0x0000000000400947 */ /* 0x000fea0003800000 */
[----:B------:R-:W1:Y:S01]  /*0520*/  S2UR UR5, SR_CgaCtaId ;  /* 0x00000000000579c3 */ /* 0x000e620000008800 */
[----:B------:R-:W-:Y:S01]  /*0530*/  UMOV UR6, 0x400 ;  /* 0x0000040000067882 */ /* 0x000fe20000000000 */
[----:B------:R-:W-:Y:S01]  /*0540*/  UMOV UR4, 0x1 ;  /* 0x0000000100047882 */ /* 0x000fe20000000000 */
[----:B------:R-:W-:Y:S01]  /*0550*/  ELECT P0, URZ, PT ;  /* 0x0000000000ff782f */ /* 0x000fe20003800000 */
[----:B-1----:R-:W-:Y:S02]  /*0560*/  ULEA UR5, UR5, UR6, 0x18 ;  /* 0x0000000605057291 */ /* 0x002fe4000f8ec0ff */
[----:B------:R-:W-:-:S04]  /*0570*/  UIADD3 UR6, UPT, UPT, -UR4, 0x100000, URZ ;  /* 0x0010000004067890 */ /* 0x000fc8000fffe1ff */
[----:B------:R-:W-:Y:S02]  /*0580*/  USHF.L.U32 UR7, UR6, 0xb, URZ ;  /* 0x0000000b06077899 */ /* 0x000fe400080006ff */
[----:B------:R-:W-:Y:S01]  /*0590*/  USHF.L.U32 UR6, UR6, 0x1, URZ ;  /* 0x0000000106067899 */ /* 0x000fe200080006ff */
[----:B------:R-:W1:Y:S11]  /*05a0*/  FENCE.VIEW.ASYNC.S ;  /* 0x00000000000073c6 */ /* 0x000e760000000000 */
[----:B-1----:R1:W2:Y:S01]  /*05b0*/  SYNCS.EXCH.64 URZ, [UR5], UR6 ;  /* 0x0000000605ff75b2 */ /* 0x0022a20008000100 */
[----:B------:R1:W3:Y:S01]  /*05c0*/  SYNCS.EXCH.64 URZ, [UR5+0x18], UR6 ;  /* 0x0000180605ff75b2 */ /* 0x0002e20008000100 */
[----:B------:R1:W4:Y:S01]  /*05d0*/  SYNCS.EXCH.64 URZ, [UR5+0x8], UR6 ;  /* 0x0000080605ff75b2 */ /* 0x0003220008000100 */
[----:B------:R1:W1:Y:S01]  /*05e0*/  SYNCS.EXCH.64 URZ, [UR5+0x20], UR6 ;  /* 0x0000200605ff75b2 */ /* 0x0002620008000100 */
[----:B------:R1:W1:Y:S01]  /*05f0*/  SYNCS.EXCH.64 URZ, [UR5+0x10], UR6 ;  /* 0x0000100605ff75b2 */ /* 0x0002620008000100 */
[----:B------:R1:W1:Y:S01]  /*0600*/  SYNCS.EXCH.64 URZ, [UR5+0x28], UR6 ;  /* 0x0000280605ff75b2 */ /* 0x0002620008000100 */
[----:B------:R-:W-:Y:S01]  /*0610*/  NOP ;  /* 0x0000000000007918 */ /* 0x000fe20000000000 */
.L_x_9:
[----:B------:R-:W2:Y:S01]  /*0620*/  SHFL.IDX PT, R2, R104, RZ, 0x1f ;  /* 0x00001fff68027589 */ /* 0x000ea200000e0000 */
[----:B------:R-:W-:Y:S01]  /*0630*/  NOP ;  /* 0x0000000000007918 */ /* 0x000fe20000000000 */
[----:B--2---:R-:W-:-:S13]  /*0640*/  ISETP.NE.AND P0, PT, R2, 0x1, PT ;  /* 0x000000010200780c */ /* 0x004fda0003f05270 */
[----:B------:R-:W-:Y:S05]  /*0650*/  @P0 BRA `(.L_x_10) ;  /* 0x0000000000400947 */ /* 0x000fea0003800000 */
[----:B-1----:R-:W1:Y:S01]  /*0660*/  S2UR UR6, SR_CgaCtaId ;  /* 0x00000000000679c3 */ /* 0x002e620000008800 */
[----:B------:R-:W-:Y:S01]  /*0670*/  UMOV UR7, 0x400 ;  /* 0x0000040000077882 */ /* 0x000fe20000000000 */
[----:B------:R-:W-:Y:S01]  /*0680*/  UMOV UR5, 0x20 ;  /* 0x0000002000057882 */ /* 0x000fe20000000000 */
[----:B------:R-:W-:Y:S01]  /*0690*/  UMOV UR4, 0x80 ;  /* 0x0000008000047882 */ /* 0x000fe20000000000 */
[----:B------:R-:W-:-:S04]  /*06a0*/  UIADD3 UR10, UPT, UPT, -UR5, 0x100000, URZ ;  /* 0x00100000050a7890 */ /* 0x000fc8000fffe1ff */
[----:B------:R-:W-:Y:S02]  /*06b0*/  USHF.L.U32 UR11, UR10, 0xb, URZ ;  /* 0x0000000b0a0b7899 */ /* 0x000fe400080006ff */
[----:B------:R-:W-:Y:S02]  /*06c0*/  USHF.L.U32 UR10, UR10, 0x1, URZ ;  /* 0x000000010a0a7899 */ /* 0x000fe400080006ff */
[----:B------:R-:W-:-:S04]  /*06d0*/  UIADD3 UR4, UPT, UPT, -UR4, 0x100000, URZ ;  /* 0x0010000004047890 */ /* 0x000fc8000fffe1ff */
[----:B------:R-:W-:Y:S02]  /*06e0*/  USHF.L.U32 UR5, UR4, 0xb, URZ ;  /* 0x0000000b04057899 */ /* 0x000fe400080006ff */
[----:B------:R-:W-:Y:S01]  /*06f0*/  USHF.L.U32 UR4, UR4, 0x1, URZ ;  /* 0x0000000104047899 */ /* 0x000fe200080006ff */
[----:B------:R-:W-:Y:S01]  /*0700*/  ELECT P0, URZ, PT ;  /* 0x0000000000ff782f */ /* 0x000fe20003800000 */
[----:B-1----:R-:W-:Y:S01]  /*0710*/  ULEA UR6, UR6, UR7, 0x18 ;  /* 0x0000000706067291 */ /* 0x002fe2000f8ec0ff */
[----:B------:R-:W1:Y:S11]  /*0720*/  FENCE.VIEW.ASYNC.S ;  /* 0x00000000000073c6 */ /* 0x000e760000000000 */
[----:B-1----:R2:W1:Y:S01]  /*0730*/  SYNCS.EXCH.64 URZ, [UR6+0x30], UR10 ;  /* 0x0000300a06ff75b2 */ /* 0x0024620008000100 */
[----:B------:R2:W1:Y:S02]  /*0740*/  SYNCS.EXCH.64 URZ, [UR6+0x38], UR4 ;  /* 0x0000380406ff75b2 */ /* 0x0004640008000100 */
[----:B--2---:R-:W-:Y:S01]  /*0750*/  NOP ;  /* 0x0000000000007918 */ /* 0x004fe20000000000 */
.L_x_10:
[----:B------:R-:W2:Y:S01]  /*0760*/  SHFL.IDX PT, R2, R104, RZ, 0x1f ;  /* 0x00001fff68027589 */ /* 0x000ea200000e0000 */
[----:B------:R-:W-:Y:S01]  /*0770*/  NOP ;  /* 0x0000000000007918 */ /* 0x000fe20000000000 */
[----:B--2---:R-:W-:-:S13]  /*0780*/  ISETP.NE.AND P0, PT, R2, 0x3, PT ;  /* 0x000000030200780c */ /* 0x004fda0003f05270 */
[----:B------:R-:W-:Y:S05]  /*0790*/  @P0 BRA `(.L_x_11) ;  /* 0x0000000000300947 */ /* 0x000fea0003800000 */
[----:B-1----:R-:W1:Y:S01]  /*07a0*/  S2UR UR5, SR_CgaCtaId ;  /* 0x00000000000579c3 */ /* 0x002e620000008800 */
        /* <DEDUP_REMOVED lines=8> */
[----:B-1----:R2:W1:Y:S01]  /*0830*/  SYNCS.EXCH.64 URZ, [UR5+0x40], UR6 ;  /* 0x0000400605ff75b2 */ /* 0x0024620008000100 */
[----:B------:R2:W1:Y:S02]  /*0840*/  SYNCS.EXCH.64 URZ, [UR5+0x48], UR6 ;  /* 0x0000480605ff75b2 */ /* 0x0004640008000100 */
[----:B--2---:R-:W-:Y:S01]  /*0850*/  NOP ;  /* 0x0000000000007918 */ /* 0x004fe20000000000 */
.L_x_11:
[----:B------:R-:W2:Y:S01]  /*0860*/  SHFL.IDX PT, R2, R104, RZ, 0x1f ;  /* 0x00001fff68027589 */ /* 0x000ea200000e0000 */
[----:B------:R-:W-:Y:S01]  /*0870*/  NOP ;  /* 0x0000000000007918 */ /* 0x000fe20000000000 */
[----:B--2---:R-:W-:-:S13]  /*0880*/  ISETP.NE.AND P0, PT, R2, 0x4, PT ;  /* 0x000000040200780c */ /* 0x004fda0003f05270 */
[----:B------:R-:W-:Y:S05]  /*0890*/  @P0 BRA `(.L_x_12) ;  /* 0x00000000004c0947 */ /* 0x000fea0003800000 */
[----:B-1----:R-:W1:Y:S01]  /*08a0*/  S2UR UR5, SR_CgaCtaId ;  /* 0x00000000000579c3 */ /* 0x002e620000008800 */
[----:B------:R-:W-:Y:S01]  /*08b0*/  UMOV UR7, 0x100 ;  /* 0x0000010000077882 */ /* 0x000fe20000000000 */
[----:B------:R-:W-:Y:S01]  /*08c0*/  UMOV UR6, 0x400 ;  /* 0x0000040000067882 */ /* 0x000fe20000000000 */
[----:B------:R-:W-:Y:S01]  /*08d0*/  USEL UR7, UR7, 0xe0, UP2 ;  /* 0x000000e007077887 */ /* 0x000fe20009000000 */
[----:B------:R-:W-:Y:S01]  /*08e0*/  UMOV UR4, 0x1 ;  /* 0x0000000100047882 */ /* 0x000fe20000000000 */
[----:B------:R-:W-:Y:S01]  /*08f0*/  ELECT P0, URZ, PT ;  /* 0x0000000000ff782f */ /* 0x000fe20003800000 */
[----:B------:R-:W-:-:S04]  /*0900*/  UIADD3 UR10, UPT, UPT, -UR4, 0x100000, URZ ;  /* 0x00100000040a7890 */ /* 0x000fc8000fffe1ff */
[----:B------:R-:W-:Y:S02]  /*0910*/  USHF.L.U32 UR11, UR10, 0xb, URZ ;  /* 0x0000000b0a0b7899 */ /* 0x000fe400080006ff */
[----:B------:R-:W-:Y:S02]  /*0920*/  USHF.L.U32 UR10, UR10, 0x1, URZ ;  /* 0x000000010a0a7899 */ /* 0x000fe400080006ff */
[----:B-1----:R-:W-:Y:S02]  /*0930*/  ULEA UR5, UR5, UR6, 0x18 ;  /* 0x0000000605057291 */ /* 0x002fe4000f8ec0ff */
[----:B------:R-:W-:-:S04]  /*0940*/  UIADD3 UR6, UPT, UPT, -UR7, 0x100000, URZ ;  /* 0x0010000007067890 */ /* 0x000fc8000fffe1ff */
[----:B------:R-:W-:Y:S02]  /*0950*/  USHF.L.U32 UR7, UR6, 0xb, URZ ;  /* 0x0000000b06077899 */ /* 0x000fe400080006ff */
[----:B------:R-:W-:Y:S01]  /*0960*/  USHF.L.U32 UR6, UR6, 0x1, URZ ;  /* 0x0000000106067899 */ /* 0x000fe200080006ff */
[----:B------:R-:W1:Y:S03]  /*0970*/  FENCE.VIEW.ASYNC.S ;  /* 0x00000000000073c6 */ /* 0x000e660000000000 */
[----:B-1----:R2:W1:Y:S08]  /*0980*/  SYNCS.EXCH.64 URZ, [UR5+0x50], UR10 ;  /* 0x0000500a05ff75b2 */ /* 0x0024700008000100 */
[----:B------:R2:W1:Y:S01]  /*0990*/  SYNCS.EXCH.64 URZ, [UR5+0x60], UR6 ;  /* 0x0000600605ff75b2 */ /* 0x0004620008000100 */
[----:B------:R2:W1:Y:S01]  /*09a0*/  SYNCS.EXCH.64 URZ, [UR5+0x58], UR10 ;  /* 0x0000580a05ff75b2 */ /* 0x0004620008000100 */
[----:B------:R2:W1:Y:S02]  /*09b0*/  SYNCS.EXCH.64 URZ, [UR5+0x68], UR6 ;  /* 0x0000680605ff75b2 */ /* 0x0004640008000100 */
[----:B--2---:R-:W-:Y:S01]  /*09c0*/  NOP ;  /* 0x0000000000007918 */ /* 0x004fe20000000000 */
.L_x_12:
        /* <DEDUP_REMOVED lines=18> */
[----:B------:R2:W1:Y:S01]  /*0af0*/  SYNCS.EXCH.64 URZ, [UR6+0x90], UR4 ;  /* 0x0000900406ff75b2 */ /* 0x0004620008000100 */
[----:B------:R2:W1:Y:S01]  /*0b00*/  SYNCS.EXCH.64 URZ, [UR6+0x78], UR10 ;  /* 0x0000780a06ff75b2 */ /* 0x0004620008000100 */
[----:B------:R2:W1:Y:S01]  /*0b10*/  SYNCS.EXCH.64 URZ, [UR6+0x98], UR4 ;  /* 0x0000980406ff75b2 */ /* 0x0004620008000100 */
[----:B------:R2:W1:Y:S01]  /*0b20*/  SYNCS.EXCH.64 URZ, [UR6+0x80], UR10 ;  /* 0x0000800a06ff75b2 */ /* 0x0004620008000100 */
[----:B------:R2:W1:Y:S01]  /*0b30*/  SYNCS.EXCH.64 URZ, [UR6+0xa0], UR4 ;  /* 0x0000a00406ff75b2 */ /* 0x0004620008000100 */
[----:B------:R2:W1:Y:S01]  /*0b40*/  SYNCS.EXCH.64 URZ, [UR6+0x88], UR10 ;  /* 0x0000880a06ff75b2 */ /* 0x0004620008000100 */
[----:B------:R2:W1:Y:S02]  /*0b50*/  SYNCS.EXCH.64 URZ, [UR6+0xa8], UR4 ;  /* 0x0000a80406ff75b2 */ /* 0x0004640008000100 */
[----:B--2---:R-:W-:Y:S01]  /*0b60*/  NOP ;  /* 0x0000000000007918 */ /* 0x004fe20000000000 */
.L_x_13:
        /* <DEDUP_REMOVED lines=14> */
[----:B------:R2:W1:Y:S01]  /*0c50*/  SYNCS.EXCH.64 URZ, [UR5+0xc0], UR6 ;  /* 0x0000c00605ff75b2 */ /* 0x0004620008000100 */
[----:B------:R2:W1:Y:S01]  /*0c60*/  SYNCS.EXCH.64 URZ, [UR5+0xb8], UR6 ;  /* 0x0000b80605ff75b2 */ /* 0x0004620008000100 */
[----:B------:R2:W1:Y:S02]  /*0c70*/  SYNCS.EXCH.64 URZ, [UR5+0xc8], UR6 ;  /* 0x0000c80605ff75b2 */ /* 0x0004640008000100 */
[----:B--2---:R-:W-:Y:S01]  /*0c80*/  NOP ;  /* 0x0000000000007918 */ /* 0x004fe20000000000 */
.L_x_14:
[----:B-1----:R-:W1:Y:S01]  /*0c90*/  S2UR UR5, SR_CTAID.X ;  /* 0x00000000000579c3 */ /* 0x002e620000002500 */
[----:B------:R-:W-:-:S05]  /*0ca0*/  CS2R.32 R97, SR_CgaSize ;  /* 0x0000000000617805 */ /* 0x000fca0000008a00 */
[----:B------:R-:W-:-:S05]  /*0cb0*/  IMAD R97, R97, -0xa0, RZ ;  /* 0xffffff6061617824 */ /* 0x000fca00078e02ff */
[----:B------:R-:W-:-:S14]  /*0cc0*/  R2UR UR7, R97 ;  /* 0x00000000610772ca */ /* 0x000fdc00000e0000 */
[----:B------:R-:W2:Y:S01]  /*0cd0*/  LDCU UR7, c[0x0][UR7+0x2b0] ;  /* 0x00005600070777ac */ /* 0x000ea20008000800 */
[----:B------:R-:W-:Y:S01]  /*0ce0*/  NOP ;  /* 0x0000000000007918 */ /* 0x000fe20000000000 */
[----:B------:R-:W-:-:S05]  /*0cf0*/  CS2R.32 R97, SR_CgaSize ;  /* 0x0000000000617805 */ /* 0x000fca0000008a00 */
[----:B------:R-:W-:-:S05]  /*0d00*/  IMAD R97, R97, -0xa0, RZ ;  /* 0xffffff6061617824 */ /* 0x000fca00078e02ff */
[----:B------:R-:W-:-:S14]  /*0d10*/  R2UR UR6, R97 ;  /* 0x00000000610672ca */ /* 0x000fdc00000e0000 */
[----:B------:R-:W3:Y:S01]  /*0d20*/  LDCU UR6, c[0x0][UR6+0x2b4] ;  /* 0x00005680060677ac */ /* 0x000ee20008000800 */
[----:B------:R-:W4:Y:S08]  /*0d30*/  S2UR UR4, SR_CTAID.Y ;  /* 0x00000000000479c3 */ /* 0x000f300000002600 */
[----:B------:R-:W3:Y:S01]  /*0d40*/  LDC R9, c[0x0][0xb24] ;  /* 0x0002c900ff097b82 */ /* 0x000ee20000000800 */
[----:B-1----:R-:W-:-:S02]  /*0d50*/  I2FP.F32.U32 R5, UR5 ;  /* 0x0000000500057c45 */ /* 0x002fc40008201000 */
[----:B------:R-:W-:-:S05]  /*0d60*/  CS2R.32 R3, SR_CgaSize ;  /* 0x0000000000037805 */ /* 0x000fca0000008a00 */
[----:B------:R-:W-:-:S06]  /*0d70*/  IMAD R3, R3, -0xa0, RZ ;  /* 0xffffff6003037824 */ /* 0x000fcc00078e02ff */
[----:B------:R-:W1:Y:S01]  /*0d80*/  LDC R3, c[0x0][R3+0x2a0] ;  /* 0x0000a80003037b82 */ /* 0x000e620000000800 */
[----:B------:R-:W-:Y:S01]  /*0d90*/  MOV R97, UR5 ;  /* 0x0000000500617c02 */ /* 0x000fe20008000f00 */
[----:B--2---:R-:W-:Y:S01]  /*0da0*/  FMUL R5, R5, UR7 ;  /* 0x0000000705057c20 */ /* 0x004fe20008400000 */
[----:B----4-:R-:W-:Y:S02]  /*0db0*/  I2FP.F32.U32 R4, UR4 ;  /* 0x0000000400047c45 */ /* 0x010fe40008201000 */
[----:B------:R-:W-:-:S05]  /*0dc0*/  CS2R.32 R2, SR_CgaSize ;  /* 0x0000000000027805 */ /* 0x000fca0000008a00 */
[----:B------:R-:W-:-:S06]  /*0dd0*/  IMAD R2, R2, -0xa0, RZ ;  /* 0xffffff6002027824 */ /* 0x000fcc00078e02ff */
[----:B------:R-:W2:Y:S01]  /*0de0*/  LDC R2, c[0x0][R2+0x2a4] ;  /* 0x0000a90002027b82 */ /* 0x000ea20000000800 */
[----:B------:R-:W4:Y:S01]  /*0df0*/  F2I.U32.TRUNC.NTZ R90, R5 ;  /* 0x00000005005a7305 */ /* 0x000f22000020f000 */
[----:B------:R-:W-:Y:S01]  /*0e00*/  MOV R91, UR4 ;  /* 0x00000004005b7c02 */ /* 0x000fe20008000f00 */
[----:B---3--:R-:W-:-:S05]  /*0e10*/  FMUL R4, R4, UR6 ;  /* 0x0000000604047c20 */ /* 0x008fca0008400000 */
[----:B------:R-:W-:Y:S01]  /*0e20*/  BAR.SYNC.DEFER_BLOCKING 0x0 ;  /* 0x0000000000007b1d */ /* 0x000fe20000010000 */
[----:B------:R-:W-:-:S05]  /*0e30*/  ISETP.GE.AND P0, PT, R9, 0x1, PT ;  /* 0x000000010900780c */ /* 0x000fca0003f06270 */
[----:B------:R-:W3:Y:S02]  /*0e40*/  F2I.U32.TRUNC.NTZ R79, R4 ;  /* 0x00000004004f7305 */ /* 0x000ee4000020f000 */
[----:B------:R-:W2:Y:S01]  /*0e50*/  S2UR UR36, SR_CTAID.Z ;  /* 0x00000000002479c3 */ /* 0x000ea20000002700 */
[----:B----4-:R-:W-:-:S05]  /*0e60*/  IADD3 R90, PT, PT, -R90, RZ, RZ ;  /* 0x000000ff5a5a7210 */ /* 0x010fca0007ffe1ff */
[----:B-1----:R-:W-:Y:S01]  /*0e70*/  IMAD R90, R3, R90, UR5 ;  /* 0x00000005035a7e24 */ /* 0x002fe2000f8e025a */
[----:B---3--:R-:W-:-:S05]  /*0e80*/  IADD3 R79, PT, PT, -R79, RZ, RZ ;  /* 0x000000ff4f4f7210 */ /* 0x008fca0007ffe1ff */
[----:B--2---:R-:W-:Y:S01]  /*0e90*/  IMAD R79, R2, R79, UR4 ;  /* 0x00000004024f7e24 */ /* 0x004fe2000f8e024f */
[----:B------:R-:W-:Y:S06]  /*0ea0*/  @!P0 BRA `(.L_x_15) ;  /* 0x0000000000b88947 */ /* 0x000fec0003800000 */
[----:B------:R-:W1:Y:S01]  /*0eb0*/  LDC.64 R4, c[0x0][0xb18] ;  /* 0x0002c600ff047b82 */ /* 0x000e620000000a00 */
[----:B------:R-:W-:-:S07]  /*0ec0*/  ISETP.NE.AND P0, PT, R9, 0x1, PT ;  /* 0x000000010900780c */ /* 0x000fce0003f05270 */
[----:B------:R-:W2:Y:S08]  /*0ed0*/  LDC R10, c[0x0][0xb0c] ;  /* 0x0002c300ff0a7b82 */ /* 0x000eb00000000800 */
[----:B------:R-:W3:Y:S08]  /*0ee0*/  LDC R11, c[0x0][0x370] ;  /* 0x0000dc00ff0b7b82 */ /* 0x000ef00000000800 */
[----:B------:R-:W4:Y:S01]  /*0ef0*/  LDC R12, c[0x0][0x374] ;  /* 0x0000dd00ff0c7b82 */ /* 0x000f220000000800 */
[----:B-1----:R-:W-:-:S07]  /*0f00*/  ISETP.NE.AND P1, PT, R4, 0x1, PT ;  /* 0x000000010400780c */ /* 0x002fce0003f25270 */
[----:B------:R-:W3:Y:S01]  /*0f10*/  LDC.64 R6, c[0x0][0xb10] ;  /* 0x0002c400ff067b82 */ /* 0x000ee20000000a00 */
[----:B--2---:R-:W-:-:S07]  /*0f20*/  ISETP.NE.AND P2, PT, R10, 0x1, PT ;  /* 0x000000010a00780c */ /* 0x004fce0003f45270 */
[----:B------:R-:W1:Y:S08]  /*0f30*/  LDC R8, c[0x0][0xb20] ;  /* 0x0002c800ff087b82 */ /* 0x000e700000000800 */
[----:B------:R-:W2:Y:S01]  /*0f40*/  LDC.64 R2, c[0x0][0xb28] ;  /* 0x0002ca00ff027b82 */ /* 0x000ea20000000a00 */
[----:B----4-:R-:W-:-:S04]  /*0f50*/  IMAD.HI.U32 R13, R12, R5, RZ ;  /* 0x000000050c0d7227 */ /* 0x010fc800078e00ff */
[----:B------:R-:W-:-:S04]  /*0f60*/  IMAD.HI.U32 R5, R91, R5, RZ ;  /* 0x000000055b057227 */ /* 0x000fc800078e00ff */
[----:B---3--:R-:W-:-:S04]  /*0f70*/  IMAD.HI.U32 R14, R11, R6, RZ ;  /* 0x000000060b0e7227 */ /* 0x008fc800078e00ff */
[----:B------:R-:W-:Y:S01]  /*0f80*/  IMAD.HI.U32 R16, R97, R6, RZ ;  /* 0x0000000661107227 */ /* 0x000fe200078e00ff */
[-C--:B------:R-:W-:Y:S02]  /*0f90*/  @P2 SHF.R.U32.HI R11, RZ, R7.reuse, R14 ;  /* 0x00000007ff0b2219 */ /* 0x080fe4000001160e */
[-C--:B-1----:R-:W-:Y:S02]  /*0fa0*/  @P1 SHF.R.U32.HI R12, RZ, R8.reuse, R13 ;  /* 0x00000008ff0c1219 */ /* 0x082fe4000001160d */
[----:B------:R-:W-:Y:S02]  /*0fb0*/  SHF.R.U32.HI R8, RZ, R8, R5 ;  /* 0x00000008ff087219 */ /* 0x000fe40000011605 */
[----:B------:R-:W-:Y:S02]  /*0fc0*/  SHF.R.U32.HI R16, RZ, R7, R16 ;  /* 0x00000007ff107219 */ /* 0x000fe40000011610 */
[----:B------:R-:W-:Y:S01]  /*0fd0*/  SEL R5, R91, R8, !P1 ;  /* 0x000000085b057207 */ /* 0x000fe20004800000 */
[----:B--2---:R-:W-:Y:S01]  /*0fe0*/  IMAD.HI.U32 R14, R12, R2, RZ ;  /* 0x000000020c0e7227 */ /* 0x004fe200078e00ff */
[----:B------:R-:W-:-:S03]  /*0ff0*/  SEL R7, R97, R16, !P2 ;  /* 0x0000001061077207 */ /* 0x000fc60005000000 */
[----:B------:R-:W-:Y:S01]  /*1000*/  IMAD.HI.U32 R6, R11, R2, RZ ;  /* 0x000000020b067227 */ /* 0x000fe200078e00ff */
[----:B------:R-:W-:-:S04]  /*1010*/  @P0 SHF.R.U32.HI R12, RZ, R3, R14 ;  /* 0x00000003ff0c0219 */ /* 0x000fc8000001160e */
[----:B------:R-:W-:Y:S01]  /*1020*/  @P0 SHF.R.U32.HI R11, RZ, R3, R6 ;  /* 0x00000003ff0b0219 */ /* 0x000fe20000011606 */
[----:B------:R-:W-:-:S04]  /*1030*/  IMAD R12, R12, R9, RZ ;  /* 0x000000090c0c7224 */ /* 0x000fc800078e02ff */
[----:B------:R-:W-:Y:S01]  /*1040*/  IMAD R6, R11, R9, RZ ;  /* 0x000000090b067224 */ /* 0x000fe200078e02ff */
[----:B------:R-:W-:-:S04]  /*1050*/  ISETP.GE.AND P1, PT, R5, R12, PT ;  /* 0x0000000c0500720c */ /* 0x000fc80003f26270 */
[----:B------:R-:W-:Y:S01]  /*1060*/  ISETP.GE.OR P1, PT, R7, R6, P1 ;  /* 0x000000060700720c */ /* 0x000fe20000f26670 */
[----:B------:R-:W-:-:S05]  /*1070*/  IMAD.HI.U32 R6, R5, R2, RZ ;  /* 0x0000000205067227 */ /* 0x000fca00078e00ff */
[----:B------:R-:W-:-:S04]  /*1080*/  SHF.R.U32.HI R6, RZ, R3, R6 ;  /* 0x00000003ff067219 */ /* 0x000fc80000011606 */
[----:B------:R-:W-:-:S03]  /*1090*/  SEL R6, R5, R6, !P0 ;  /* 0x0000000605067207 */ /* 0x000fc60004000000 */
[----:B------:R-:W-:Y:S01]  /*10a0*/  @!P1 IMAD.HI.U32 R8, R7, R2, RZ ;  /* 0x0000000207089227 */ /* 0x000fe200078e00ff */
[----:B------:R-:W-:-:S04]  /*10b0*/  IADD3 R2, PT, PT, -R6, RZ, RZ ;  /* 0x000000ff06027210 */ /* 0x000fc80007ffe1ff */
[----:B------:R-:W-:Y:S01]  /*10c0*/  @!P1 SHF.R.U32.HI R8, RZ, R3, R8 ;  /* 0x00000003ff089219 */ /* 0x000fe20000011608 */
[----:B------:R-:W-:-:S03]  /*10d0*/  IMAD R2, R9, R2, R5 ;  /* 0x0000000209027224 */ /* 0x000fc600078e0205 */
[----:B------:R-:W-:Y:S02]  /*10e0*/  @!P1 SEL R3, R7, R8, !P0 ;  /* 0x0000000807039207 */ /* 0x000fe40004000000 */
[----:B------:R-:W-:-:S03]  /*10f0*/  IADD3 R8, PT, PT, -R5, RZ, RZ ;  /* 0x000000ff05087210 */ /* 0x000fc60007ffe1ff */
[--C-:B------:R-:W-:Y:S02]  /*1100*/  @!P1 IMAD.IADD R6, R6, 0x1, -R3.reuse ;  /* 0x0000000106069824 */ /* 0x100fe400078e0a03 */
[----:B------:R-:W-:Y:S01]  /*1110*/  @!P1 IMAD R3, R2, R11, R3 ;  /* 0x0000000b02039224 */ /* 0x000fe200078e0203 */
[----:B------:R-:W-:Y:S01]  /*1120*/  IADD3 R2, PT, PT, -R7, RZ, RZ ;  /* 0x000000ff07027210 */ /* 0x000fe20007ffe1ff */
[----:B------:R-:W-:Y:S02]  /*1130*/  @!P1 IMAD R5, R6, R9, R7 ;  /* 0x0000000906059224 */ /* 0x000fe400078e0207 */
[----:B------:R-:W-:Y:S02]  /*1140*/  IMAD R8, R4, R8, R91 ;  /* 0x0000000804087224 */ /* 0x000fe400078e025b */
[----:B------:R-:W-:Y:S02]  /*1150*/  @!P1 IMAD.MOV.U32 R7, RZ, RZ, R3 ;  /* 0x000000ffff079224 */ /* 0x000fe400078e0003 */
[----:B------:R-:W-:-:S02]  /*1160*/  IMAD R2, R10, R2, R97 ;  /* 0x000000020a027224 */ /* 0x000fc400078e0261 */
[----:B------:R-:W-:Y:S02]  /*1170*/  IMAD R91, R5, R4, R8 ;  /* 0x00000004055b7224 */ /* 0x000fe400078e0208 */
[----:B------:R-:W-:Y:S02]  /*1180*/  IMAD R97, R7, R10, R2 ;  /* 0x0000000a07617224 */ /* 0x000fe400078e0202 */
.L_x_15:
[----:B------:R-:W1:Y:S01]  /*1190*/  LDCU UR4, c[0x0][0xb30] ;  /* 0x00016600ff0477ac */ /* 0x000e620008000800 */
[----:B------:R-:W2:Y:S08]  /*11a0*/  S2UR UR37, SR_CgaCtaId ;  /* 0x00000000002579c3 */ /* 0x000eb00000008800 */
[----:B------:R-:W3:Y:S01]  /*11b0*/  LDC R40, c[0x0][0xb24] ;  /* 0x0002c900ff287b82 */ /* 0x000ee20000000800 */
[----:B-1----:R-:W-:-:S09]  /*11c0*/  UISETP.NE.AND UP1, UPT, UR4, 0x1, UPT ;  /* 0x000000010400788c */ /* 0x002fd2000bf25270 */
[----:B--2---:R-:W-:Y:S05]  /*11d0*/  BRA.U UP1, `(.L_x_16) ;  /* 0x0000000101407547 */ /* 0x004fea000b800000 */
[----:B------:R-:W1:Y:S08]  /*11e0*/  LDC.64 R4, c[0x0][0xb10] ;  /* 0x0002c400ff047b82 */ /* 0x000e700000000a00 */
[----:B------:R-:W2:Y:S08]  /*11f0*/  LDC.64 R2, c[0x0][0xb18] ;  /* 0x0002c600ff027b82 */ /* 0x000eb00000000a00 */
[----:B------:R-:W4:Y:S08]  /*1200*/  LDC R6, c[0x0][0xb20] ;  /* 0x0002c800ff067b82 */ /* 0x000f300000000800 */
[----:B------:R-:W3:Y:S01]  /*1210*/  LDC R8, c[0x0][0xb0c] ;  /* 0x0002c300ff087b82 */ /* 0x000ee20000000800 */
[----:B-1----:R-:W-:-:S05]  /*1220*/  IMAD.HI.U32 R4, R97, R4, RZ ;  /* 0x0000000461047227 */ /* 0x002fca00078e00ff */
[----:B------:R-:W-:Y:S01]  /*1230*/  SHF.R.U32.HI R4, RZ, R5, R4 ;  /* 0x00000005ff047219 */ /* 0x000fe20000011604 */
[----:B--2---:R-:W-:Y:S01]  /*1240*/  IMAD.HI.U32 R3, R91, R3, RZ ;  /* 0x000000035b037227 */ /* 0x004fe200078e00ff */
[----:B------:R-:W-:-:S04]  /*1250*/  ISETP.NE.AND P0, PT, R2, 0x1, PT ;  /* 0x000000010200780c */ /* 0x000fc80003f05270 */
[----:B----4-:R-:W-:-:S04]  /*1260*/  SHF.R.U32.HI R6, RZ, R6, R3 ;  /* 0x00000006ff067219 */ /* 0x010fc80000011603 */
[----:B------:R-:W-:Y:S02]  /*1270*/  SEL R3, R91, R6, !P0 ;  /* 0x000000065b037207 */ /* 0x000fe40004000000 */
[----:B---3--:R-:W-:-:S04]  /*1280*/  ISETP.NE.AND P1, PT, R8, 0x1, PT ;  /* 0x000000010800780c */ /* 0x008fc80003f25270 */
[----:B------:R-:W-:-:S05]  /*1290*/  SEL R4, R97, R4, !P1 ;  /* 0x0000000461047207 */ /* 0x000fca0004800000 */
[----:B------:R-:W-:Y:S02]  /*12a0*/  IMAD.IADD R5, R3, 0x1, -R4 ;  /* 0x0000000103057824 */ /* 0x000fe400078e0a04 */
[----:B------:R-:W-:Y:S02]  /*12b0*/  IMAD.IADD R3, R4, 0x1, -R3 ;  /* 0x0000000104037824 */ /* 0x000fe400078e0a03 */
[----:B------:R-:W-:Y:S02]  /*12c0*/  IMAD R97, R5, R8, R97 ;  /* 0x0000000805617224 */ /* 0x000fe400078e0261 */
[----:B------:R-:W-:-:S07]  /*12d0*/  IMAD R91, R3, R2, R91 ;  /* 0x00000002035b7224 */ /* 0x000fce00078e025b */
.L_x_16:
[----:B------:R-:W-:Y:S01]  /*12e0*/  BAR.SYNC.DEFER_BLOCKING 0x0 ;  /* 0x0000000000007b1d */ /* 0x000fe20000010000 */
[----:B------:R-:W-:Y:S01]  /*12f0*/  UISETP.NE.AND UP1, UPT, UR8, 0x2, UPT ;  /* 0x000000020800788c */ /* 0x000fe2000bf25270 */
[----:B------:R-:W-:Y:S02]  /*1300*/  ISETP.NE.OR P5, PT, R0, 0x2, !P5 ;  /* 0x000000020000780c */ /* 0x000fe40006fa5670 */
[----:B------:R-:W-:-:S06]  /*1310*/  LOP3.LUT R2, R101, 0x1f, RZ, 0xc0, !PT ;  /* 0x0000001f65027812 */ /* 0x000fcc00078ec0ff */
[----:B------:R-:W-:Y:S05]  /*1320*/  BRA.U UP1, `(.L_x_17) ;  /* 0x0000001101307547 */ /* 0x000fea000b800000 */
[----:B------:R-:W1:Y:S01]  /*1330*/  LDCU UR13, c[0x0][0x38c] ;  /* 0x00007180ff0d77ac */ /* 0x000e620008000800 */
[----:B------:R-:W2:Y:S01]  /*1340*/  LDC R9, c[0x0][0x370] ;  /* 0x0000dc00ff097b82 */ /* 0x000ea20000000800 */
[----:B------:R-:W-:Y:S01]  /*1350*/  PLOP3.LUT P1, PT, PT, PT, UP2, 0x80, 0x8 ;  /* 0x000000000008781c */ /* 0x000fe20003f2f028 */
[----:B------:R-:W-:Y:S01]  /*1360*/  IMAD.MOV.U32 R15, RZ, RZ, 0x1 ;  /* 0x00000001ff0f7424 */ /* 0x000fe200078e00ff */
[----:B------:R-:W-:Y:S01]  /*1370*/  ISETP.EQ.OR P4, PT, R2, RZ, P5 ;  /* 0x000000ff0200720c */ /* 0x000fe20002f82670 */
[----:B------:R-:W-:Y:S01]  /*1380*/  IMAD.MOV.U32 R14, RZ, RZ, RZ ;  /* 0x000000ffff0e7224 */ /* 0x000fe200078e00ff */
[----:B------:R-:W-:Y:S02]  /*1390*/  PLOP3.LUT P1, PT, P1, PT, PT, 0x8, 0x80 ;  /* 0x000000000080781c */ /* 0x000fe40000f2e170 */
[----:B------:R-:W-:Y:S01]  /*13a0*/  CS2R R12, SRZ ;  /* 0x00000000000c7805 */ /* 0x000fe2000001ff00 */
[----:B------:R-:W-:Y:S01]  /*13b0*/  IMAD.MOV.U32 R10, RZ, RZ, 0x1 ;  /* 0x00000001ff0a7424 */ /* 0x000fe200078e00ff */
[----:B------:R-:W4:Y:S01]  /*13c0*/  LDC R0, c[0x0][0x374] ;  /* 0x0000dd00ff007b82 */ /* 0x000f220000000800 */
[----:B------:R-:W2:Y:S01]  /*13d0*/  LDCU.64 UR22, c[0x0][0x348] ;  /* 0x00006900ff1677ac */ /* 0x000ea20008000a00 */
[----:B------:R-:W-:Y:S01]  /*13e0*/  UMOV UR6, URZ ;  /* 0x000000ff00067c82 */ /* 0x000fe20008000000 */
[----:B-1----:R-:W-:-:S04]  /*13f0*/  UIADD3 UR5, UPT, UPT, UR13, 0x3f, URZ ;  /* 0x0000003f0d057890 */ /* 0x002fc8000fffe0ff */
[----:B------:R-:W-:-:S04]  /*1400*/  USHF.R.S32.HI UR4, URZ, 0x1f, UR5 ;  /* 0x0000001fff047899 */ /* 0x000fc80008011405 */
[----:B------:R-:W-:-:S04]  /*1410*/  ULEA.HI UR4, UR4, UR5, URZ, 0x6 ;  /* 0x0000000504047291 */ /* 0x000fc8000f8f30ff */
[----:B------:R-:W-:Y:S02]  /*1420*/  USHF.R.S32.HI UR15, URZ, 0x6, UR4 ;  /* 0x00000006ff0f7899 */ /* 0x000fe40008011404 */
[----:B------:R-:W-:Y:S02]  /*1430*/  UIADD3 UR4, UPT, UPT, UR13, -0x1, URZ ;  /* 0xffffffff0d047890 */ /* 0x000fe4000fffe0ff */
[----:B------:R-:W-:Y:S02]  /*1440*/  UISETP.LT.U32.AND UP0, UPT, UR15, 0x3, UPT ;  /* 0x000000030f00788c */ /* 0x000fe4000bf01070 */
[----:B------:R-:W-:Y:S02]  /*1450*/  UISETP.GE.U32.AND UP1, UPT, UR4, -0x7f, UPT ;  /* 0xffffff810400788c */ /* 0x000fe4000bf26070 */
[----:B------:R-:W-:Y:S02]  /*1460*/  USEL UR14, UR15, 0x3, UP0 ;  /* 0x000000030f0e7887 */ /* 0x000fe40008000000 */
[----:B------:R-:W-:-:S02]  /*1470*/  UIADD3 UR13, UPT, UPT, UR13, 0x7e, URZ ;  /* 0x0000007e0d0d7890 */ /* 0x000fc4000fffe0ff */
[----:B------:R-:W-:Y:S02]  /*1480*/  UIADD3 UR5, UPT, UPT, UR14, -0x1, URZ ;  /* 0xffffffff0e057890 */ /* 0x000fe4000fffe0ff */
[----:B------:R-:W-:-:S03]  /*1490*/  UIADD3 UR7, UPT, UPT, UR15, -UR14, URZ ;  /* 0x8000000e0f077290 */ /* 0x000fc6000fffe0ff */
[----:B------:R-:W-:-:S04]  /*14a0*/  @UP1 UIADD3 UR5, UPT, UPT, UR14, URZ, URZ ;  /* 0x000000ff0e051290 */ /* 0x000fc8000fffe0ff */
[----:B--2---:R-:W-:-:S12]  /*14b0*/  UIADD3 UR5, UPT, UPT, UR5, 0x1, URZ ;  /* 0x0000000105057890 */ /* 0x004fd8000fffe0ff */
.L_x_35:
[----:B------:R-:W-:Y:S01]  /*14c0*/  UISETP.NE.AND UP0, UPT, UR37, URZ, UPT ;  /* 0x000000ff2500728c */ /* 0x000fe2000bf05270 */
[----:B------:R-:W1:Y:S08]  /*14d0*/  S2UR UR37, SR_CgaCtaId ;  /* 0x00000000002579c3 */ /* 0x000e700000008800 */
[----:B------:R-:W-:Y:S05]  /*14e0*/  BRA.U UP0, `(.L_x_18) ;  /* 0x0000000100347547 */ /* 0x000fea000b800000 */
[----:B------:R-:W2:Y:S01]  /*14f0*/  S2R R2, SR_CgaCtaId ;  /* 0x0000000000027919 */ /* 0x000ea20000008800 */
[----:B------:R-:W-:-:S04]  /*1500*/  MOV R3, 0x400 ;  /* 0x0000040000037802 */ /* 0x000fc80000000f00 */
[----:B--2---:R-:W-:Y:S02]  /*1510*/  LEA R3, R2, R3, 0x18 ;  /* 0x0000000302037211 */ /* 0x004fe400078ec0ff */
[----:B------:R-:W-:-:S03]  /*1520*/  SHF.L.U32 R2, R10, 0x1f, RZ ;  /* 0x0000001f0a027819 */ /* 0x000fc600000006ff */
[----:B------:R-:W-:-:S04]  /*1530*/  IMAD R3, R12, 0x8, R3 ;  /* 0x000000080c037824 */ /* 0x000fc800078e0203 */
[----:B------:R-:W2:Y:S02]  /*1540*/  SYNCS.PHASECHK.TRANS64.TRYWAIT P0, [R3+URZ+0xc0], R2 ;  /* 0x0000c002030075a7 */ /* 0x000ea400080011ff */
[----:B--2---:R-:W-:Y:S05]  /*1550*/  @!P0 BRA `(.L_x_19) ;  /* 0x00000048009c8947 */ /* 0x004fea0003800000 */
.L_x_94:
[----:B------:R-:W-:Y:S01]  /*1560*/  VIADD R12, R12, 0x1 ;  /* 0x000000010c0c7836 */ /* 0x000fe20000000000 */
[----:B------:R2:W-:Y:S04]  /*1570*/  SYNCS.ARRIVE.TRANS64.A1T0 RZ, [R3+URZ+0xb0], RZ ;  /* 0x0000b0ff03ff79a7 */ /* 0x0005e800081000ff */
[----:B------:R-:W-:-:S04]  /*1580*/  ISETP.NE.AND P0, PT, R12, 0x2, PT ;  /* 0x000000020c00780c */ /* 0x000fc80003f05270 */
[----:B------:R-:W-:Y:S02]  /*1590*/  SEL R12, R12, RZ, P0 ;  /* 0x000000ff0c0c7207 */ /* 0x000fe40000000000 */
[----:B--2---:R-:W-:-:S04]  /*15a0*/  SEL R3, RZ, 0x1, P0 ;  /* 0x00000001ff037807 */ /* 0x004fc80000000000 */
[----:B------:R-:W-:-:S07]  /*15b0*/  LOP3.LUT R10, R10, R3, RZ, 0x3c, !PT ;  /* 0x000000030a0a7212 */ /* 0x000fce00078e3cff */
.L_x_18:
[----:B------:R-:W-:Y:S01]  /*15c0*/  UMOV UR4, 0x400 ;  /* 0x0000040000047882 */ /* 0x000fe20000000000 */
[----:B------:R-:W-:Y:S01]  /*15d0*/  SHF.L.U32 R2, R15, 0x1f, RZ ;  /* 0x0000001f0f027819 */ /* 0x000fe200000006ff */
[----:B-1----:R-:W-:Y:S01]  /*15e0*/  ULEA UR4, UR37, UR4, 0x18 ;  /* 0x0000000425047291 */ /* 0x002fe2000f8ec0ff */
[----:B------:R-:W-:Y:S01]  /*15f0*/  R2UR UR35, R97 ;  /* 0x00000000612372ca */ /* 0x000fe200000e0000 */
[----:B------:R-:W-:Y:S01]  /*1600*/  UISETP.GE.U32.AND UP0, UPT, UR13, 0x7f, UPT ;  /* 0x0000007f0d00788c */ /* 0x000fe2000bf06070 */
[----:B------:R-:W-:Y:S01]  /*1610*/  R2UR UR11, R91 ;  /* 0x000000005b0b72ca */ /* 0x000fe200000e0000 */
[----:B------:R-:W-:Y:S01]  /*1620*/  ULEA UR8, UR6, UR4, 0x3 ;  /* 0x0000000406087291 */ /* 0x000fe2000f8e18ff */
[----:B------:R-:W-:-:S08]  /*1630*/  UMOV UR24, URZ ;  /* 0x000000ff00187c82 */ /* 0x000fd00008000000 */
[----:B------:R1:W2:Y:S01]  /*1640*/  SYNCS.PHASECHK.TRANS64.TRYWAIT P0, [UR8+0x18], R2 ;  /* 0x00001802ff0075a7 */ /* 0x0002a20008001108 */
[----:B------:R-:W-:Y:S02]  /*1650*/  USHF.L.U32 UR35, UR35, 0x6, URZ ;  /* 0x0000000623237899 */ /* 0x000fe400080006ff */
[----:B------:R-:W-:Y:S01]  /*1660*/  USHF.L.U32 UR11, UR11, 0x6, URZ ;  /* 0x000000060b0b7899 */ /* 0x000fe200080006ff */
[----:B------:R-:W-:Y:S11]  /*1670*/  BRA.U !UP0, `(.L_x_20) ;  /* 0x0000000108a47547 */ /* 0x000ff6000b800000 */
[----:B------:R-:W-:Y:S01]  /*1680*/  UMOV UR16, URZ ;  /* 0x000000ff00107c82 */ /* 0x000fe20008000000 */
[----:B------:R-:W-:-:S05]  /*1690*/  UMOV UR17, UR6 ;  /* 0x0000000600117c82 */ /* 0x000fca0008000000 */
.L_x_25:
[----:B-1----:R-:W-:Y:S01]  /*16a0*/  ULEA UR33, UR17, UR4, 0x3 ;  /* 0x0000000411217291 */ /* 0x002fe2000f8e18ff */
[----:B--2---:R-:W-:Y:S01]  /*16b0*/  @!P5 MOV R3, 0x2000 ;  /* 0x000020000003d802 */ /* 0x004fe20000000f00 */
[----:B--2---:R-:W-:Y:S10]  /*16c0*/  @P0 BRA `(.L_x_21) ;  /* 0x00000000000c0947 */ /* 0x004ff40003800000 */
[----:B------:R-:W-:-:S04]  /*16d0*/  SHF.L.U32 R5, R15, 0x1f, RZ ;  /* 0x0000001f0f057819 */ /* 0x000fc800000006ff */
[----:B------:R-:W2:Y:S02]  /*16e0*/  SYNCS.PHASECHK.TRANS64.TRYWAIT P0, [UR33+0x18], R5 ;  /* 0x00001805ff0075a7 */ /* 0x000ea40008001121 */
[----:B--2---:R-:W-:Y:S05]  /*16f0*/  @!P0 BRA `(.L_x_22) ;  /* 0x0000004800488947 */ /* 0x004fea0003800000 */
.L_x_21:
[----:B------:R2:W-:Y:S01]  /*1700*/  @!P5 SYNCS.ARRIVE.TRANS64 RZ, [UR33], R3 ;  /* 0x00000003ffffd9a7 */ /* 0x0005e20008000021 */
[----:B------:R-:W-:Y:S04]  /*1710*/  BSSY.RECONVERGENT B0, `(.L_x_23) ;  /* 0x0000003000007945 */ /* 0x000fe80003800200 */
[----:B------:R-:W-:Y:S05]  /*1720*/  @P4 BRA `(.L_x_24) ;  /* 0x0000000000044947 */ /* 0x000fea0003800000 */
[----:B------:R-:W-:Y:S05]  /*1730*/  BPT.TRAP 0x1 ;  /* 0x000000040000795c */ /* 0x000fea0000300000 */
.L_x_24:
[----:B------:R-:W-:Y:S05]  /*1740*/  BSYNC.RECONVERGENT B0 ;  /* 0x0000000000007941 */ /* 0x000fea0003800200 */
.L_x_23:
[----:B------:R-:W-:Y:S02]  /*1750*/  UIADD3 UR6, UPT, UPT, UR17, 0x1, URZ ;  /* 0x0000000111067890 */ /* 0x000fe4000fffe0ff */
[----:B------:R-:W-:Y:S02]  /*1760*/  UIADD3 UR26, UP1, UPT, UR22, 0x80, URZ ;  /* 0x00000080161a7890 */ /* 0x000fe4000ff3e0ff */
[----:B------:R-:W-:Y:S02]  /*1770*/  UISETP.NE.AND UP0, UPT, UR6, 0x3, UPT ;  /* 0x000000030600788c */ /* 0x000fe4000bf05270 */
[----:B------:R-:W-:Y:S02]  /*1780*/  USHF.L.U32 UR34, UR16, 0x6, URZ ;  /* 0x0000000610227899 */ /* 0x000fe400080006ff */
[----:B------:R-:W-:Y:S02]  /*1790*/  USEL UR9, URZ, 0x1, UP0 ;  /* 0x00000001ff097887 */ /* 0x000fe40008000000 */
[----:B------:R-:W-:-:S02]  /*17a0*/  USEL UR6, UR6, URZ, UP0 ;  /* 0x000000ff06067287 */ /* 0x000fc40008000000 */
[----:B------:R-:W-:Y:S02]  /*17b0*/  UIADD3 UR20, UP0, UPT, UR22, 0x180, URZ ;  /* 0x0000018016147890 */ /* 0x000fe4000ff1e0ff */
[----:B------:R-:W-:Y:S01]  /*17c0*/  ULEA UR8, UR6, UR4, 0x3 ;  /* 0x0000000406087291 */ /* 0x000fe2000f8e18ff */
[----:B------:R-:W-:Y:S01]  /*17d0*/  LOP3.LUT R15, R15, UR9, RZ, 0x3c, !PT ;  /* 0x000000090f0f7c12 */ /* 0x000fe2000f8e3cff */
[----:B------:R-:W-:Y:S02]  /*17e0*/  UIADD3.X UR27, UPT, UPT, URZ, UR23, URZ, UP1, !UPT ;  /* 0x00000017ff1b7290 */ /* 0x000fe40008ffe4ff */
[----:B------:R-:W-:Y:S01]  /*17f0*/  UIADD3.X UR21, UPT, UPT, URZ, UR23, URZ, UP0, !UPT ;  /* 0x00000017ff157290 */ /* 0x000fe200087fe4ff */
[----:B-1----:R-:W-:Y:S01]  /*1800*/  SHF.L.U32 R2, R15, 0x1f, RZ ;  /* 0x0000001f0f027819 */ /* 0x002fe200000006ff */
[----:B------:R-:W-:Y:S01]  /*1810*/  UMOV UR18, 0x0 ;  /* 0x0000000000127882 */ /* 0x000fe20000000000 */
[----:B------:R-:W-:Y:S01]  /*1820*/  UMOV UR19, 0x10000000 ;  /* 0x1000000000137882 */ /* 0x000fe20000000000 */
[----:B------:R-:W-:Y:S01]  /*1830*/  UMOV UR12, UR36 ;  /* 0x00000024000c7c82 */ /* 0x000fe20008000000 */
[----:B------:R1:W1:Y:S01]  /*1840*/  SYNCS.PHASECHK.TRANS64.TRYWAIT P0, [UR8+0x18], R2 ;  /* 0x00001802ff0075a7 */ /* 0x0002620008001108 */
[----:B------:R-:W-:Y:S01]  /*1850*/  ULEA UR8, UR17, UR4, 0xc ;  /* 0x0000000411087291 */ /* 0x000fe2000f8e60ff */
[----:B------:R-:W-:Y:S01]  /*1860*/  UMOV UR9, UR33 ;  /* 0x0000002100097c82 */ /* 0x000fe20008000000 */
[----:B------:R-:W-:-:S02]  /*1870*/  UMOV UR10, UR34 ;  /* 0x00000022000a7c82 */ /* 0x000fc40008000000 */
[----:B------:R-:W-:Y:S02]  /*1880*/  UIADD3 UR32, UPT, UPT, UR8, 0x2400, URZ ;  /* 0x0000240008207890 */ /* 0x000fe4000fffe0ff */
[----:B------:R-:W-:Y:S02]  /*1890*/  UIADD3 UR8, UPT, UPT, UR8, 0x5400, URZ ;  /* 0x0000540008087890 */ /* 0x000fe4000fffe0ff */
[----:B------:R-:W-:Y:S01]  /*18a0*/  UIADD3 UR16, UPT, UPT, UR16, 0x1, URZ ;  /* 0x0000000110107890 */ /* 0x000fe2000fffe0ff */
[----:B------:R-:W-:Y:S01]  /*18b0*/  UMOV UR24, UR5 ;  /* 0x0000000500187c82 */ /* 0x000fe20008000000 */
[----:B------:R-:W-:Y:S02]  /*18c0*/  UMOV UR17, UR6 ;  /* 0x0000000600117c82 */ /* 0x000fe40008000000 */
[----:B------:R-:W-:Y:S01]  /*18d0*/  UISETP.NE.AND UP0, UPT, UR16, UR5, UPT ;  /* 0x000000051000728c */ /* 0x000fe2000bf05270 */
[----:B------:R1:W-:Y:S02]  /*18e0*/  UTMALDG.3D [UR32], [UR26], desc[UR18] ;  /* 0x000012201a0075b4 */ /* 0x0003e40008011000 */
[----:B------:R1:W-:Y:S06]  /*18f0*/  UTMALDG.3D [UR8], [UR20], desc[UR18] ;  /* 0x00001208140075b4 */ /* 0x0003ec0008011000 */
[----:B------:R-:W-:Y:S05]  /*1900*/  BRA.U UP0, `(.L_x_25) ;  /* 0xfffffffd00647547 */ /* 0x000fea000b83ffff */
.L_x_20:
[----:B-1----:R-:W-:Y:S01]  /*1910*/  ULEA UR8, UR6, UR4, 0x3 ;  /* 0x0000000406087291 */ /* 0x002fe2000f8e18ff */
[----:B------:R-:W-:Y:S01]  /*1920*/  SHF.L.U32 R2, R15, 0x1f, RZ ;  /* 0x0000001f0f027819 */ /* 0x000fe200000006ff */
[----:B------:R-:W-:Y:S01]  /*1930*/  @!P1 SYNCS.ARRIVE.TRANS64.A1T0 RZ, [UR4+0x48], RZ ;  /* 0x000048ffffff99a7 */ /* 0x000fe20008100004 */
[----:B------:R-:W-:-:S06]  /*1940*/  UISETP.GT.AND UP0, UPT, UR15, UR14, UPT ;  /* 0x0000000e0f00728c */ /* 0x000fcc000bf04270 */
[----:B--2---:R1:W2:Y:S03]  /*1950*/  SYNCS.PHASECHK.TRANS64.TRYWAIT P0, [UR8+0x18], R2 ;  /* 0x00001802ff0075a7 */ /* 0x0042a60008001108 */
[----:B------:R-:W-:Y:S05]  /*1960*/  BRA.U !UP0, `(.L_x_26) ;  /* 0x0000000108a87547 */ /* 0x000fea000b800000 */
[----:B------:R-:W-:Y:S01]  /*1970*/  UIADD3 UR21, UPT, UPT, UR7, UR24, URZ ;  /* 0x0000001807157290 */ /* 0x000fe2000fffe0ff */
[----:B------:R-:W-:-:S11]  /*1980*/  UMOV UR25, UR6 ;  /* 0x0000000600197c82 */ /* 0x000fd60008000000 */
.L_x_31:
[----:B-1----:R-:W-:Y:S01]  /*1990*/  ULEA UR17, UR25, UR4, 0x3 ;  /* 0x0000000419117291 */ /* 0x002fe2000f8e18ff */
[----:B--2---:R-:W-:Y:S01]  /*19a0*/  @!P5 MOV R3, 0x2000 ;  /* 0x000020000003d802 */ /* 0x004fe20000000f00 */
[----:B--2---:R-:W-:Y:S10]  /*19b0*/  @P0 BRA `(.L_x_27) ;  /* 0x00000000000c0947 */ /* 0x004ff40003800000 */
[----:B------:R-:W-:-:S04]  /*19c0*/  SHF.L.U32 R5, R15, 0x1f, RZ ;  /* 0x0000001f0f057819 */ /* 0x000fc800000006ff */
[----:B------:R-:W2:Y:S02]  /*19d0*/  SYNCS.PHASECHK.TRANS64.TRYWAIT P0, [UR17+0x18], R5 ;  /* 0x00001805ff0075a7 */ /* 0x000ea40008001111 */
[----:B--2---:R-:W-:Y:S05]  /*19e0*/  @!P0 BRA `(.L_x_28) ;  /* 0x0000004400a48947 */ /* 0x004fea0003800000 */
.L_x_27:
[----:B------:R2:W-:Y:S01]  /*19f0*/  @!P5 SYNCS.ARRIVE.TRANS64 RZ, [UR17], R3 ;  /* 0x00000003ffffd9a7 */ /* 0x0005e20008000011 */
[----:B------:R-:W-:Y:S04]  /*1a00*/  BSSY.RECONVERGENT B0, `(.L_x_29) ;  /* 0x0000003000007945 */ /* 0x000fe80003800200 */
[----:B------:R-:W-:Y:S05]  /*1a10*/  @P4 BRA `(.L_x_30) ;  /* 0x0000000000044947 */ /* 0x000fea0003800000 */
[----:B------:R-:W-:Y:S05]  /*1a20*/  BPT.TRAP 0x1 ;  /* 0x000000040000795c */ /* 0x000fea0000300000 */
.L_x_30:
[----:B------:R-:W-:Y:S05]  /*1a30*/  BSYNC.RECONVERGENT B0 ;  /* 0x0000000000007941 */ /* 0x000fea0003800200 */
.L_x_29:
        /* <DEDUP_REMOVED lines=20> */
[----:B------:R-:W-:Y:S01]  /*1b80*/  UIADD3 UR8, UPT, UPT, UR8, 0x5400, URZ ;  /* 0x0000540008087890 */ /* 0x000fe2000fffe0ff */
[----:B------:R-:W-:Y:S01]  /*1b90*/  UMOV UR9, UR17 ;  /* 0x0000001100097c82 */ /* 0x000fe20008000000 */
[----:B------:R-:W-:Y:S01]  /*1ba0*/  UMOV UR10, UR18 ;  /* 0x00000012000a7c82 */ /* 0x000fe20008000000 */
[----:B------:R-:W-:Y:S01]  /*1bb0*/  UIADD3 UR24, UPT, UPT, UR24, 0x1, URZ ;  /* 0x0000000118187890 */ /* 0x000fe2000fffe0ff */
[----:B------:R-:W-:-:S03]  /*1bc0*/  UMOV UR25, UR6 ;  /* 0x0000000600197c82 */ /* 0x000fc60008000000 */
[----:B------:R1:W-:Y:S01]  /*1bd0*/  UTMALDG.3D [UR16], [UR30], desc[UR26] ;  /* 0x00001a101e0075b4 */ /* 0x0003e20008011000 */
[----:B------:R-:W-:Y:S01]  /*1be0*/  UISETP.NE.AND UP0, UPT, UR24, UR21, UPT ;  /* 0x000000151800728c */ /* 0x000fe2000bf05270 */
[----:B------:R1:W-:Y:S08]  /*1bf0*/  UTMALDG.3D [UR8], [UR28], desc[UR26] ;  /* 0x00001a081c0075b4 */ /* 0x0003f00008011000 */
[----:B------:R-:W-:Y:S05]  /*1c00*/  BRA.U UP0, `(.L_x_31) ;  /* 0xfffffffd00607547 */ /* 0x000fea000b83ffff */
.L_x_26:
[C---:B-1----:R-:W-:Y:S01]  /*1c10*/  LEA R2, R14.reuse, UR4, 0x3 ;  /* 0x000000040e027c11 */ /* 0x042fe2000f8e18ff */
[----:B------:R-:W-:Y:S01]  /*1c20*/  NOP ;  /* 0x0000000000007918 */ /* 0x000fe20000000000 */
[----:B--2---:R-:W-:Y:S02]  /*1c30*/  SHF.L.U32 R3, R13, 0x1f, RZ ;  /* 0x0000001f0d037819 */ /* 0x004fe400000006ff */
[----:B------:R-:W-:Y:S02]  /*1c40*/  LEA R4, R14, UR4, 0x4 ;  /* 0x000000040e047c11 */ /* 0x000fe4000f8e20ff */
[----:B------:R-:W1:Y:S02]  /*1c50*/  SYNCS.PHASECHK.TRANS64.TRYWAIT P0, [R2+URZ+0x50], R3 ;  /* 0x00005003020075a7 */ /* 0x000e6400080011ff */
[----:B-1----:R-:W-:Y:S05]  /*1c60*/  @!P0 BRA `(.L_x_32) ;  /* 0x00000044001c8947 */ /* 0x002fea0003800000 */
.L_x_97:
[----:B------:R-:W2:Y:S01]  /*1c70*/  LDS.128 R4, [R4+0xe0] ;  /* 0x0000e00004047984 */ /* 0x000ea20000000c00 */
[----:B---3--:R-:W-:Y:S01]  /*1c80*/  ISETP.GE.AND P0, PT, R40, 0x1, PT ;  /* 0x000000012800780c */ /* 0x008fe20003f06270 */
[----:B-1----:R-:W-:Y:S01]  /*1c90*/  VIADD R2, R2, 0x60 ;  /* 0x0000006002027836 */ /* 0x002fe20000000000 */
[----:B------:R-:W-:Y:S01]  /*1ca0*/  @!PT LDS RZ, [RZ] ;  /* 0x00000000fffff984 */ /* 0x000fe20000000800 */
[----:B------:R-:W-:Y:S01]  /*1cb0*/  @!PT LDS RZ, [RZ] ;  /* 0x00000000fffff984 */ /* 0x000fe20000000800 */
[----:B------:R-:W-:Y:S01]  /*1cc0*/  @!PT LDS RZ, [RZ] ;  /* 0x00000000fffff984 */ /* 0x000fe20000000800 */
[----:B------:R-:W-:Y:S01]  /*1cd0*/  @!PT LDS RZ, [RZ] ;  /* 0x00000000fffff984 */ /* 0x000fe20000000800 */
[----:B------:R1:W-:Y:S06]  /*1ce0*/  MEMBAR.ALL.CTA ;  /* 0x0000000000007992 */ /* 0x0003ec0000008000 */
[----:B-1----:R-:W1:Y:S01]  /*1cf0*/  FENCE.VIEW.ASYNC.S ;  /* 0x00000000000073c6 */ /* 0x002e620000000000 */
[----:B------:R-:W-:-:S04]  /*1d00*/  PRMT R2, RZ, 0x654, R2 ;  /* 0x00000654ff027816 */ /* 0x000fc80000000002 */
[----:B-1----:R1:W-:Y:S01]  /*1d10*/  SYNCS.ARRIVE.TRANS64.RED.A1T0 RZ, [R2+URZ], RZ ;  /* 0x000000ff02ff79a7 */ /* 0x0023e200081004ff */
[----:B--2---:R-:W-:-:S13]  /*1d20*/  LOP3.LUT P2, RZ, R6, 0x1, RZ, 0xc0, !PT ;  /* 0x0000000106ff7812 */ /* 0x004fda000784c0ff */
[----:B------:R-:W-:Y:S01]  /*1d30*/  @P2 SHF.R.U32.HI R3, RZ, 0x10, R5 ;  /* 0x00000010ff032819 */ /* 0x000fe20000011605 */
[----:B------:R-:W-:Y:S01]  /*1d40*/  VOTEU.ANY UP0, P2 ;  /* 0x0000000000ff7886 */ /* 0x000fe20001000100 */
[----:B------:R-:W-:Y:S02]  /*1d50*/  @P2 MOV R11, R4 ;  /* 0x00000004000b2202 */ /* 0x000fe40000000f00 */
[----:B------:R-:W-:Y:S02]  /*1d60*/  @P2 R2UR.BROADCAST UR8, R3 ;  /* 0x00000000030822ca */ /* 0x000fe400008e0000 */
[----:B------:R-:W-:-:S11]  /*1d70*/  @P2 LOP3.LUT R8, R5, 0xffff, RZ, 0xc0, !PT ;  /* 0x0000ffff05082812 */ /* 0x000fd600078ec0ff */
[----:B------:R-:W-:Y:S01]  /*1d80*/  @UP0 UMOV UR36, UR8 ;  /* 0x0000000800240c82 */ /* 0x000fe20008000000 */
[----:B-1----:R-:W-:Y:S05]  /*1d90*/  @!P0 BRA `(.L_x_33) ;  /* 0x0000000000b88947 */ /* 0x002fea0003800000 */
[----:B------:R-:W4:Y:S01]  /*1da0*/  LDC.64 R4, c[0x0][0xb18] ;  /* 0x0002c600ff047b82 */ /* 0x000f220000000a00 */
[----:B------:R-:W-:-:S07]  /*1db0*/  ISETP.NE.AND P3, PT, R40, 0x1, PT ;  /* 0x000000012800780c */ /* 0x000fce0003f65270 */
[----:B------:R-:W1:Y:S08]  /*1dc0*/  LDC.64 R6, c[0x0][0xb10] ;  /* 0x0002c400ff067b82 */ /* 0x000e700000000a00 */
[----:B------:R-:W2:Y:S08]  /*1dd0*/  LDC R16, c[0x0][0xb20] ;  /* 0x0002c800ff107b82 */ /* 0x000eb00000000800 */
[----:B------:R-:W3:Y:S01]  /*1de0*/  LDC R18, c[0x0][0xb0c] ;  /* 0x0002c300ff127b82 */ /* 0x000ee20000000800 */
[----:B----4-:R-:W-:Y:S01]  /*1df0*/  IMAD.HI.U32 R17, R0, R5, RZ ;  /* 0x0000000500117227 */ /* 0x010fe200078e00ff */
[----:B------:R-:W-:-:S03]  /*1e00*/  ISETP.NE.AND P0, PT, R4, 0x1, PT ;  /* 0x000000010400780c */ /* 0x000fc60003f05270 */
[----:B------:R-:W-:-:S03]  /*1e10*/  IMAD.HI.U32 R5, R8, R5, RZ ;  /* 0x0000000508057227 */ /* 0x000fc600078e00ff */
[----:B------:R-:W4:Y:S01]  /*1e20*/  LDC.64 R2, c[0x0][0xb28] ;  /* 0x0002ca00ff027b82 */ /* 0x000f220000000a00 */
[----:B-1----:R-:W-:-:S04]  /*1e30*/  IMAD.HI.U32 R20, R9, R6, RZ ;  /* 0x0000000609147227 */ /* 0x002fc800078e00ff */
[----:B------:R-:W-:Y:S01]  /*1e40*/  IMAD.HI.U32 R22, R11, R6, RZ ;  /* 0x000000060b167227 */ /* 0x000fe200078e00ff */
[----:B------:R-:W-:Y:S02]  /*1e50*/  SHF.R.U32.HI R20, RZ, R7, R20 ;  /* 0x00000007ff147219 */ /* 0x000fe40000011614 */
[-C--:B--2---:R-:W-:Y:S02]  /*1e60*/  SHF.R.U32.HI R17, RZ, R16.reuse, R17 ;  /* 0x00000010ff117219 */ /* 0x084fe40000011611 */
[----:B------:R-:W-:Y:S02]  /*1e70*/  SHF.R.U32.HI R5, RZ, R16, R5 ;  /* 0x00000010ff057219 */ /* 0x000fe40000011605 */
[----:B------:R-:W-:Y:S02]  /*1e80*/  SEL R17, R0, R17, !P0 ;  /* 0x0000001100117207 */ /* 0x000fe40004000000 */
[----:B------:R-:W-:Y:S02]  /*1e90*/  SHF.R.U32.HI R22, RZ, R7, R22 ;  /* 0x00000007ff167219 */ /* 0x000fe40000011616 */
[----:B---3--:R-:W-:-:S02]  /*1ea0*/  ISETP.NE.AND P1, PT, R18, 0x1, PT ;  /* 0x000000011200780c */ /* 0x008fc40003f25270 */
[----:B------:R-:W-:Y:S02]  /*1eb0*/  SEL R5, R8, R5, !P0 ;  /* 0x0000000508057207 */ /* 0x000fe40004000000 */
[----:B------:R-:W-:Y:S02]  /*1ec0*/  SEL R19, R9, R20, !P1 ;  /* 0x0000001409137207 */ /* 0x000fe40004800000 */
[----:B------:R-:W-:Y:S01]  /*1ed0*/  SEL R7, R11, R22, !P1 ;  /* 0x000000160b077207 */ /* 0x000fe20004800000 */
[----:B----4-:R-:W-:-:S04]  /*1ee0*/  IMAD.HI.U32 R20, R17, R2, RZ ;  /* 0x0000000211147227 */ /* 0x010fc800078e00ff */
[----:B------:R-:W-:Y:S01]  /*1ef0*/  IMAD.HI.U32 R6, R19, R2, RZ ;  /* 0x0000000213067227 */ /* 0x000fe200078e00ff */
[----:B------:R-:W-:-:S04]  /*1f00*/  @P3 SHF.R.U32.HI R17, RZ, R3, R20 ;  /* 0x00000003ff113219 */ /* 0x000fc80000011614 */
[----:B------:R-:W-:Y:S01]  /*1f10*/  @P3 SHF.R.U32.HI R19, RZ, R3, R6 ;  /* 0x00000003ff133219 */ /* 0x000fe20000011606 */
[----:B------:R-:W-:-:S04]  /*1f20*/  IMAD R17, R40, R17, RZ ;  /* 0x0000001128117224 */ /* 0x000fc800078e02ff */
[----:B------:R-:W-:Y:S01]  /*1f30*/  IMAD R6, R40, R19, RZ ;  /* 0x0000001328067224 */ /* 0x000fe200078e02ff */
[C---:B------:R-:W-:Y:S02]  /*1f40*/  ISETP.GE.AND P0, PT, R5.reuse, R17, PT ;  /* 0x000000110500720c */ /* 0x040fe40003f06270 */
[----:B------:R-:W-:Y:S02]  /*1f50*/  IADD3 R17, PT, PT, -R5, RZ, RZ ;  /* 0x000000ff05117210 */ /* 0x000fe40007ffe1ff */
[----:B------:R-:W-:Y:S01]  /*1f60*/  ISETP.GE.OR P0, PT, R7, R6, P0 ;  /* 0x000000060700720c */ /* 0x000fe20000706670 */
[----:B------:R-:W-:-:S04]  /*1f70*/  IMAD.HI.U32 R6, R5, R2, RZ ;  /* 0x0000000205067227 */ /* 0x000fc800078e00ff */
[----:B------:R-:W-:Y:S01]  /*1f80*/  IMAD R8, R4, R17, R8 ;  /* 0x0000001104087224 */ /* 0x000fe200078e0208 */
[----:B------:R-:W-:-:S04]  /*1f90*/  SHF.R.U32.HI R6, RZ, R3, R6 ;  /* 0x00000003ff067219 */ /* 0x000fc80000011606 */
[----:B------:R-:W-:-:S03]  /*1fa0*/  SEL R6, R5, R6, !P3 ;  /* 0x0000000605067207 */ /* 0x000fc60005800000 */
[----:B------:R-:W-:-:S04]  /*1fb0*/  @!P0 IMAD.HI.U32 R16, R7, R2, RZ ;  /* 0x0000000207108227 */ /* 0x000fc800078e00ff */
[----:B------:R-:W-:Y:S01]  /*1fc0*/  IMAD.MOV R2, RZ, RZ, -R6 ;  /* 0x000000ffff027224 */ /* 0x000fe200078e0a06 */
[----:B------:R-:W-:-:S03]  /*1fd0*/  @!P0 SHF.R.U32.HI R16, RZ, R3, R16 ;  /* 0x00000003ff108219 */ /* 0x000fc60000011610 */
[----:B------:R-:W-:Y:S01]  /*1fe0*/  IMAD R2, R40, R2, R5 ;  /* 0x0000000228027224 */ /* 0x000fe200078e0205 */
[----:B------:R-:W-:-:S05]  /*1ff0*/  @!P0 SEL R3, R7, R16, !P3 ;  /* 0x0000001007038207 */ /* 0x000fca0005800000 */
[--C-:B------:R-:W-:Y:S02]  /*2000*/  @!P0 IMAD.IADD R6, R6, 0x1, -R3.reuse ;  /* 0x0000000106068824 */ /* 0x100fe400078e0a03 */
[----:B------:R-:W-:Y:S01]  /*2010*/  @!P0 IMAD R3, R2, R19, R3 ;  /* 0x0000001302038224 */ /* 0x000fe200078e0203 */
[----:B------:R-:W-:Y:S01]  /*2020*/  IADD3 R2, PT, PT, -R7, RZ, RZ ;  /* 0x000000ff07027210 */ /* 0x000fe20007ffe1ff */
[----:B------:R-:W-:Y:S02]  /*2030*/  @!P0 IMAD R5, R40, R6, R7 ;  /* 0x0000000628058224 */ /* 0x000fe400078e0207 */
[----:B------:R-:W-:Y:S02]  /*2040*/  @!P0 IMAD.MOV.U32 R7, RZ, RZ, R3 ;  /* 0x000000ffff078224 */ /* 0x000fe400078e0003 */
[----:B------:R-:W-:Y:S02]  /*2050*/  IMAD R2, R18, R2, R11 ;  /* 0x0000000212027224 */ /* 0x000fe400078e020b */
[----:B------:R-:W-:-:S02]  /*2060*/  IMAD R8, R5, R4, R8 ;  /* 0x0000000405087224 */ /* 0x000fc400078e0208 */
[----:B------:R-:W-:Y:S02]  /*2070*/  IMAD R11, R7, R18, R2 ;  /* 0x00000012070b7224 */ /* 0x000fe400078e0202 */
.L_x_33:
[----:B------:R-:W1:Y:S02]  /*2080*/  LDCU UR8, c[0x0][0xb30] ;  /* 0x00016600ff0877ac */ /* 0x000e640008000800 */
[----:B-1----:R-:W-:-:S09]  /*2090*/  UISETP.NE.AND UP0, UPT, UR8, 0x1, UPT ;  /* 0x000000010800788c */ /* 0x002fd2000bf05270 */
[----:B------:R-:W-:Y:S05]  /*20a0*/  BRA.U UP0, `(.L_x_34) ;  /* 0x0000000100407547 */ /* 0x000fea000b800000 */
[----:B------:R-:W1:Y:S08]  /*20b0*/  LDC.64 R4, c[0x0][0xb10] ;  /* 0x0002c400ff047b82 */ /* 0x000e700000000a00 */
[----:B------:R-:W2:Y:S08]  /*20c0*/  LDC.64 R2, c[0x0][0xb18] ;  /* 0x0002c600ff027b82 */ /* 0x000eb00000000a00 */
[----:B------:R-:W3:Y:S08]  /*20d0*/  LDC R6, c[0x0][0xb20] ;  /* 0x0002c800ff067b82 */ /* 0x000ef00000000800 */
[----:B------:R-:W4:Y:S01]  /*20e0*/  LDC R16, c[0x0][0xb0c] ;  /* 0x0002c300ff107b82 */ /* 0x000f220000000800 */
[----:B-1----:R-:W-:-:S05]  /*20f0*/  IMAD.HI.U32 R4, R11, R4, RZ ;  /* 0x000000040b047227 */ /* 0x002fca00078e00ff */
[----:B------:R-:W-:Y:S01]  /*2100*/  SHF.R.U32.HI R4, RZ, R5, R4 ;  /* 0x00000005ff047219 */ /* 0x000fe20000011604 */
[----:B--2---:R-:W-:Y:S01]  /*2110*/  IMAD.HI.U32 R3, R8, R3, RZ ;  /* 0x0000000308037227 */ /* 0x004fe200078e00ff */
[----:B------:R-:W-:-:S04]  /*2120*/  ISETP.NE.AND P0, PT, R2, 0x1, PT ;  /* 0x000000010200780c */ /* 0x000fc80003f05270 */
[----:B---3--:R-:W-:-:S04]  /*2130*/  SHF.R.U32.HI R3, RZ, R6, R3 ;  /* 0x00000006ff037219 */ /* 0x008fc80000011603 */
[----:B------:R-:W-:Y:S02]  /*2140*/  SEL R3, R8, R3, !P0 ;  /* 0x0000000308037207 */ /* 0x000fe40004000000 */
[----:B----4-:R-:W-:-:S04]  /*2150*/  ISETP.NE.AND P1, PT, R16, 0x1, PT ;  /* 0x000000011000780c */ /* 0x010fc80003f25270 */
[----:B------:R-:W-:-:S05]  /*2160*/  SEL R4, R11, R4, !P1 ;  /* 0x000000040b047207 */ /* 0x000fca0004800000 */
[----:B------:R-:W-:Y:S02]  /*2170*/  IMAD.IADD R5, R3, 0x1, -R4 ;  /* 0x0000000103057824 */ /* 0x000fe400078e0a04 */
[----:B------:R-:W-:Y:S02]  /*2180*/  IMAD.IADD R3, R4, 0x1, -R3 ;  /* 0x0000000104037824 */ /* 0x000fe400078e0a03 */
[----:B------:R-:W-:Y:S02]  /*2190*/  IMAD R11, R5, R16, R11 ;  /* 0x00000010050b7224 */ /* 0x000fe400078e020b */
[----:B------:R-:W-:-:S07]  /*21a0*/  IMAD R8, R3, R2, R8 ;  /* 0x0000000203087224 */ /* 0x000fce00078e0208 */
.L_x_34:
[----:B------:R-:W-:Y:S01]  /*21b0*/  VIADD R14, R14, 0x1 ;  /* 0x000000010e0e7836 */ /* 0x000fe20000000000 */
[----:B------:R-:W-:Y:S01]  /*21c0*/  PLOP3.LUT P1, PT, PT, PT, PT, 0x80, 0x8 ;  /* 0x000000000008781c */ /* 0x000fe20003f2f070 */
[----:B------:R-:W-:Y:S02]  /*21d0*/  IMAD.IADD R97, R11, 0x1, R90 ;  /* 0x000000010b617824 */ /* 0x000fe400078e025a */
[----:B------:R-:W-:Y:S01]  /*21e0*/  IMAD.IADD R91, R8, 0x1, R79 ;  /* 0x00000001085b7824 */ /* 0x000fe200078e024f */
[----:B------:R-:W-:-:S04]  /*21f0*/  ISETP.NE.AND P0, PT, R14, 0x2, PT ;  /* 0x000000020e00780c */ /* 0x000fc80003f05270 */
[----:B------:R-:W-:Y:S02]  /*2200*/  SEL R2, RZ, 0x1, P0 ;  /* 0x00000001ff027807 */ /* 0x000fe40000000000 */
[----:B------:R-:W-:Y:S02]  /*2210*/  SEL R14, R14, RZ, P0 ;  /* 0x000000ff0e0e7207 */ /* 0x000fe40000000000 */
[----:B------:R-:W-:Y:S01]  /*2220*/  LOP3.LUT R13, R13, R2, RZ, 0x3c, !PT ;  /* 0x000000020d0d7212 */ /* 0x000fe200078e3cff */
[----:B------:R-:W-:Y:S06]  /*2230*/  @P2 BRA `(.L_x_35) ;  /* 0xfffffff000a02947 */ /* 0x000fec000383ffff */
[----:B------:R-:W-:Y:S01]  /*2240*/  UIADD3 UR4, UPT, UPT, UR4, 0x18, URZ ;  /* 0x0000001804047890 */ /* 0x000fe2000fffe0ff */
[----:B------:R-:W-:-:S03]  /*2250*/  SHF.L.U32 R3, R15, 0x1f, RZ ;  /* 0x0000001f0f037819 */ /* 0x000fc600000006ff */
[----:B------:R-:W-:-:S09]  /*2260*/  ULEA UR5, UR6, UR4, 0x3 ;  /* 0x0000000406057291 */ /* 0x000fd2000f8e18ff */
[----:B------:R-:W1:Y:S02]  /*2270*/  SYNCS.PHASECHK.TRANS64.TRYWAIT P0, [UR5], R3 ;  /* 0x00000003ff0075a7 */ /* 0x000e640008001105 */
[----:B-1----:R-:W-:Y:S05]  /*2280*/  @!P0 BRA `(.L_x_36) ;  /* 0x0000003c00a88947 */ /* 0x002fea0003800000 */
.L_x_99:
[----:B------:R-:W-:-:S04]  /*2290*/  UIADD3 UR6, UPT, UPT, UR6, 0x1, URZ ;  /* 0x0000000106067890 */ /* 0x000fc8000fffe0ff */
[----:B------:R-:W-:-:S04]  /*22a0*/  UISETP.NE.AND UP0, UPT, UR6, 0x3, UPT ;  /* 0x000000030600788c */ /* 0x000fc8000bf05270 */
[----:B------:R-:W-:Y:S02]  /*22b0*/  USEL UR7, URZ, 0x1, UP0 ;  /* 0x00000001ff077887 */ /* 0x000fe40008000000 */
[----:B------:R-:W-:-:S04]  /*22c0*/  USEL UR6, UR6, URZ, UP0 ;  /* 0x000000ff06067287 */ /* 0x000fc80008000000 */
[----:B------:R-:W-:Y:S01]  /*22d0*/  ULEA UR5, UR6, UR4, 0x3 ;  /* 0x0000000406057291 */ /* 0x000fe2000f8e18ff */
[----:B------:R-:W-:-:S04]  /*22e0*/  LOP3.LUT R15, R15, UR7, RZ, 0x3c, !PT ;  /* 0x000000070f0f7c12 */ /* 0x000fc8000f8e3cff */
[----:B-1----:R-:W-:-:S04]  /*22f0*/  SHF.L.U32 R3, R15, 0x1f, RZ ;  /* 0x0000001f0f037819 */ /* 0x002fc800000006ff */
[----:B------:R-:W1:Y:S02]  /*2300*/  SYNCS.PHASECHK.TRANS64.TRYWAIT P0, [UR5], R3 ;  /* 0x00000003ff0075a7 */ /* 0x000e640008001105 */
[----:B-1----:R-:W-:Y:S05]  /*2310*/  @!P0 BRA `(.L_x_37) ;  /* 0x0000003c009c8947 */ /* 0x002fea0003800000 */
.L_x_101:
[----:B------:R-:W-:-:S04]  /*2320*/  UIADD3 UR6, UPT, UPT, UR6, 0x1, URZ ;  /* 0x0000000106067890 */ /* 0x000fc8000fffe0ff */
[----:B------:R-:W-:-:S04]  /*2330*/  UISETP.NE.AND UP0, UPT, UR6, 0x3, UPT ;  /* 0x000000030600788c */ /* 0x000fc8000bf05270 */
[----:B------:R-:W-:Y:S02]  /*2340*/  USEL UR5, URZ, 0x1, UP0 ;  /* 0x00000001ff057887 */ /* 0x000fe40008000000 */
[----:B------:R-:W-:-:S04]  /*2350*/  USEL UR6, UR6, URZ, UP0 ;  /* 0x000000ff06067287 */ /* 0x000fc80008000000 */
[----:B------:R-:W-:Y:S01]  /*2360*/  ULEA UR6, UR6, UR4, 0x3 ;  /* 0x0000000406067291 */ /* 0x000fe2000f8e18ff */
[----:B-1----:R-:W-:-:S04]  /*2370*/  LOP3.LUT R3, R15, UR5, RZ, 0x3c, !PT ;  /* 0x000000050f037c12 */ /* 0x002fc8000f8e3cff */
[----:B------:R-:W-:Y:S01]  /*2380*/  SHF.L.U32 R3, R3, 0x1f, RZ ;  /* 0x0000001f03037819 */ /* 0x000fe200000006ff */
[----:B----4-:R-:W-:-:S07]  /*2390*/  IMAD.U32 R0, RZ, RZ, UR6 ;  /* 0x00000006ff007e24 */ /* 0x010fce000f8e00ff */
.L_x_38:
[----:B-1----:R1:W2:Y:S02]  /*23a0*/  SYNCS.PHASECHK.TRANS64.TRYWAIT P0, [R0+URZ], R3 ;  /* 0x00000003000075a7 */ /* 0x0022a400080011ff */
[----:B--2---:R-:W-:Y:S05]  /*23b0*/  @!P0 NANOSLEEP.SYNCS 0x989680 ;  /* 0x009896800000895d */ /* 0x004fea0003900000 */
[----:B------:R-:W2:Y:S02]  /*23c0*/  @!P0 SYNCS.PHASECHK.TRANS64 P0, [R0+URZ], R3 ;  /* 0x00000003000085a7 */ /* 0x000ea400080010ff */
[----:B--2---:R-:W-:Y:S05]  /*23d0*/  @P0 EXIT ;  /* 0x000000000000094d */ /* 0x004fea0003800000 */
[----:B------:R-:W-:Y:S05]  /*23e0*/  BRA `(.L_x_38) ;  /* 0xfffffffc00ec7947 */ /* 0x000fea000383ffff */
.L_x_17:
[----:B------:R-:W-:-:S04]  /*23f0*/  UISETP.NE.AND UP1, UPT, UR37, URZ, UPT ;  /* 0x000000ff2500728c */ /* 0x000fc8000bf25270 */
[----:B------:R-:W-:-:S09]  /*2400*/  UISETP.NE.OR UP1, UPT, UR8, 0x1, UP1 ;  /* 0x000000010800788c */ /* 0x000fd20008f25670 */
[----:B------:R-:W-:Y:S05]  /*2410*/  BRA.U UP1, `(.L_x_39) ;  /* 0x0000000501487547 */ /* 0x000fea000b800000 */
[----:B------:R-:W-:Y:S01]  /*2420*/  ISETP.NE.AND P2, PT, R2, RZ, PT ;  /* 0x000000ff0200720c */ /* 0x000fe20003f45270 */
[----:B------:R-:W-:Y:S01]  /*2430*/  IMAD.MOV.U32 R12, RZ, RZ, 0x1 ;  /* 0x00000001ff0c7424 */ /* 0x000fe200078e00ff */
[----:B------:R-:W-:Y:S02]  /*2440*/  CS2R R10, SRZ ;  /* 0x00000000000a7805 */ /* 0x000fe4000001ff00 */
[----:B------:R-:W-:Y:S01]  /*2450*/  CS2R R8, SRZ ;  /* 0x0000000000087805 */ /* 0x000fe2000001ff00 */
[----:B------:R-:W-:Y:S01]  /*2460*/  UMOV UR4, 0x400 ;  /* 0x0000040000047882 */ /* 0x000fe20000000000 */
[----:B------:R-:W-:Y:S01]  /*2470*/  UMOV UR6, URZ ;  /* 0x000000ff00067c82 */ /* 0x000fe20008000000 */
[----:B------:R-:W-:-:S12]  /*2480*/  ULEA UR37, UR37, UR4, 0x18 ;  /* 0x0000000425257291 */ /* 0x000fd8000f8ec0ff */
.L_x_43:
[----:B------:R-:W-:Y:S02]  /*2490*/  LEA R0, R8, UR37, 0x3 ;  /* 0x0000002508007c11 */ /* 0x000fe4000f8e18ff */
[----:B------:R-:W-:-:S03]  /*24a0*/  SHF.L.U32 R5, R9, 0x1f, RZ ;  /* 0x0000001f09057819 */ /* 0x000fc600000006ff */
[----:B------:R-:W-:Y:S01]  /*24b0*/  VIADD R4, R0, 0xc0 ;  /* 0x000000c000047836 */ /* 0x000fe20000000000 */
[----:B------:R-:W1:Y:S02]  /*24c0*/  SYNCS.PHASECHK.TRANS64.TRYWAIT P0, [R0+URZ+0xb0], R5 ;  /* 0x0000b005000075a7 */ /* 0x000e6400080011ff */
[----:B-1----:R-:W-:Y:S05]  /*24d0*/  @!P0 BRA `(.L_x_40) ;  /* 0x0000003c00448947 */ /* 0x002fea0003800000 */
.L_x_102:
[----:B------:R-:W-:Y:S01]  /*24e0*/  ULEA UR5, UR6, UR37, 0x3 ;  /* 0x0000002506057291 */ /* 0x000fe2000f8e18ff */
[----:B------:R-:W-:Y:S02]  /*24f0*/  PRMT R4, RZ, 0x654, R4 ;  /* 0x00000654ff047816 */ /* 0x000fe40000000004 */
[----:B-1----:R-:W-:Y:S01]  /*2500*/  SHF.L.U32 R5, R12, 0x1f, RZ ;  /* 0x0000001f0c057819 */ /* 0x002fe200000006ff */
[----:B------:R-:W-:Y:S01]  /*2510*/  UIADD3 UR4, UPT, UPT, UR5, 0x50, URZ ;  /* 0x0000005005047890 */ /* 0x000fe2000fffe0ff */
[----:B------:R1:W-:Y:S05]  /*2520*/  SYNCS.ARRIVE.TRANS64.RED.A1T0 RZ, [R4+URZ], RZ ;  /* 0x000000ff04ff79a7 */ /* 0x0003ea00081004ff */
[----:B------:R-:W-:Y:S01]  /*2530*/  IMAD.U32 R7, RZ, RZ, UR4 ;  /* 0x00000004ff077e24 */ /* 0x000fe2000f8e00ff */
[----:B------:R-:W2:Y:S04]  /*2540*/  SYNCS.PHASECHK.TRANS64.TRYWAIT P0, [UR5+0x60], R5 ;  /* 0x00006005ff0075a7 */ /* 0x000ea80008001105 */
[----:B------:R-:W-:Y:S01]  /*2550*/  PRMT R6, R2, 0x654, R7 ;  /* 0x0000065402067816 */ /* 0x000fe20000000007 */
[----:B-1----:R-:W-:Y:S01]  /*2560*/  @!P2 IMAD.MOV.U32 R4, RZ, RZ, 0x10 ;  /* 0x00000010ff04a424 */ /* 0x002fe200078e00ff */
[----:B--2---:R-:W-:Y:S06]  /*2570*/  @!P0 BRA `(.L_x_41) ;  /* 0x0000003c00308947 */ /* 0x004fec0003800000 */
.L_x_104:
[----:B------:R-:W-:Y:S01]  /*2580*/  ULEA UR4, UR6, UR37, 0x4 ;  /* 0x0000002506047291 */ /* 0x000fe2000f8e20ff */
[----:B------:R-:W-:Y:S01]  /*2590*/  SEL R3, R6, R3, !P2 ;  /* 0x0000000306037207 */ /* 0x000fe20005000000 */
[----:B------:R-:W-:Y:S01]  /*25a0*/  UIADD3 UR5, UPT, UPT, UR5, 0x50, URZ ;  /* 0x0000005005057890 */ /* 0x000fe2000fffe0ff */
[----:B-1----:R-:W-:Y:S01]  /*25b0*/  LEA R0, R11, UR37, 0x3 ;  /* 0x000000250b007c11 */ /* 0x002fe2000f8e18ff */
[----:B------:R-:W-:Y:S01]  /*25c0*/  UIADD3 UR4, UPT, UPT, UR4, 0xe0, URZ ;  /* 0x000000e004047890 */ /* 0x000fe2000fffe0ff */
[----:B------:R-:W-:Y:S01]  /*25d0*/  SHF.L.U32 R5, R10, 0x1f, RZ ;  /* 0x0000001f0a057819 */ /* 0x000fe200000006ff */
[----:B------:R1:W-:Y:S01]  /*25e0*/  @!P2 SYNCS.ARRIVE.TRANS64.RED RZ, [R3+URZ], R4 ;  /* 0x0000000403ffa9a7 */ /* 0x0003e200080004ff */
[----:B------:R-:W-:Y:S01]  /*25f0*/  UIADD3 UR6, UPT, UPT, UR6, 0x1, URZ ;  /* 0x0000000106067890 */ /* 0x000fe2000fffe0ff */
[----:B------:R-:W-:-:S03]  /*2600*/  VIADD R8, R8, 0x1 ;  /* 0x0000000108087836 */ /* 0x000fc60000000000 */
[----:B------:R-:W-:Y:S02]  /*2610*/  UISETP.NE.AND UP0, UPT, UR6, 0x2, UPT ;  /* 0x000000020600788c */ /* 0x000fe4000bf05270 */
[----:B------:R-:W-:Y:S06]  /*2620*/  UGETNEXTWORKID.BROADCAST [UR4], [UR5] ;  /* 0x00000000040073ca */ /* 0x000fec0008000100 */
[----:B------:R-:W-:Y:S01]  /*2630*/  USEL UR4, URZ, 0x1, UP0 ;  /* 0x00000001ff047887 */ /* 0x000fe20008000000 */
[----:B------:R-:W-:Y:S01]  /*2640*/  ISETP.NE.AND P0, PT, R8, 0x2, PT ;  /* 0x000000020800780c */ /* 0x000fe20003f05270 */
[----:B------:R-:W-:Y:S01]  /*2650*/  USEL UR6, UR6, URZ, UP0 ;  /* 0x000000ff06067287 */ /* 0x000fe20008000000 */
[----:B------:R-:W2:Y:S03]  /*2660*/  SYNCS.PHASECHK.TRANS64.TRYWAIT P1, [R0+URZ+0x50], R5 ;  /* 0x00005005000075a7 */ /* 0x000ea600080211ff */
[----:B------:R-:W-:Y:S01]  /*2670*/  LOP3.LUT R12, R12, UR4, RZ, 0x3c, !PT ;  /* 0x000000040c0c7c12 */ /* 0x000fe2000f8e3cff */
[----:B-12---:R-:W-:Y:S07]  /*2680*/  @!P1 BRA `(.L_x_42) ;  /* 0x0000003c00049947 */ /* 0x006fee0003800000 */
.L_x_105:
[C---:B------:R-:W-:Y:S01]  /*2690*/  LEA R4, R11.reuse, UR37, 0x4 ;  /* 0x000000250b047c11 */ /* 0x040fe2000f8e20ff */
[----:B-1----:R-:W-:Y:S01]  /*26a0*/  VIADD R0, R0, 0x60 ;  /* 0x0000006000007836 */ /* 0x002fe20000000000 */
[----:B------:R-:W-:Y:S01]  /*26b0*/  SEL R8, R8, RZ, P0 ;  /* 0x000000ff08087207 */ /* 0x000fe20000000000 */
[----:B------:R-:W-:-:S03]  /*26c0*/  VIADD R11, R11, 0x1 ;  /* 0x000000010b0b7836 */ /* 0x000fc60000000000 */
[----:B------:R-:W1:Y:S01]  /*26d0*/  LDS.128 R4, [R4+0xe0] ;  /* 0x0000e00004047984 */ /* 0x000e620000000c00 */
[----:B------:R-:W-:Y:S02]  /*26e0*/  PRMT R0, RZ, 0x654, R0 ;  /* 0x00000654ff007816 */ /* 0x000fe40000000000 */
[C---:B------:R-:W-:Y:S01]  /*26f0*/  ISETP.NE.AND P1, PT, R11.reuse, 0x2, PT ;  /* 0x000000020b00780c */ /* 0x040fe20003f25270 */
[----:B------:R-:W-:Y:S01]  /*2700*/  @!PT LDS RZ, [RZ] ;  /* 0x00000000fffff984 */ /* 0x000fe20000000800 */
[----:B------:R-:W-:Y:S01]  /*2710*/  @!PT LDS RZ, [RZ] ;  /* 0x00000000fffff984 */ /* 0x000fe20000000800 */
[----:B------:R-:W-:Y:S01]  /*2720*/  @!PT LDS RZ, [RZ] ;  /* 0x00000000fffff984 */ /* 0x000fe20000000800 */
[----:B------:R-:W-:Y:S01]  /*2730*/  @!PT LDS RZ, [RZ] ;  /* 0x00000000fffff984 */ /* 0x000fe20000000800 */
[----:B------:R2:W-:Y:S06]  /*2740*/  MEMBAR.ALL.CTA ;  /* 0x0000000000007992 */ /* 0x0005ec0000008000 */
[----:B--2---:R-:W2:Y:S01]  /*2750*/  FENCE.VIEW.ASYNC.S ;  /* 0x00000000000073c6 */ /* 0x004ea20000000000 */
[----:B------:R-:W-:Y:S01]  /*2760*/  SEL R11, R11, RZ, P1 ;  /* 0x000000ff0b0b7207 */ /* 0x000fe20000800000 */
[----:B--2---:R2:W-:Y:S01]  /*2770*/  SYNCS.ARRIVE.TRANS64.RED.A1T0 RZ, [R0+URZ], RZ ;  /* 0x000000ff00ff79a7 */ /* 0x0045e200081004ff */
[----:B-1----:R-:W-:-:S02]  /*2780*/  LOP3.LUT P3, RZ, R6, 0x1, RZ, 0xc0, !PT ;  /* 0x0000000106ff7812 */ /* 0x002fc4000786c0ff */
[----:B------:R-:W-:-:S04]  /*2790*/  SEL R5, RZ, 0x1, P1 ;  /* 0x00000001ff057807 */ /* 0x000fc80000800000 */
[----:B------:R-:W-:Y:S02]  /*27a0*/  LOP3.LUT R10, R10, R5, RZ, 0x3c, !PT ;  /* 0x000000050a0a7212 */ /* 0x000fe400078e3cff */
[----:B--2---:R-:W-:-:S04]  /*27b0*/  SEL R0, RZ, 0x1, P0 ;  /* 0x00000001ff007807 */ /* 0x004fc80000000000 */
[----:B------:R-:W-:Y:S01]  /*27c0*/  LOP3.LUT R9, R9, R0, RZ, 0x3c, !PT ;  /* 0x0000000009097212 */ /* 0x000fe200078e3cff */
[----:B------:R-:W-:Y:S06]  /*27d0*/  @P3 BRA `(.L_x_43) ;  /* 0xfffffffc002c3947 */ /* 0x000fec000383ffff */
[----:B------:R-:W-:Y:S01]  /*27e0*/  ULEA UR5, UR6, UR37, 0x3 ;  /* 0x0000002506057291 */ /* 0x000fe2000f8e18ff */
[----:B------:R-:W-:-:S08]  /*27f0*/  SHF.L.U32 R3, R12, 0x1f, RZ ;  /* 0x0000001f0c037819 */ /* 0x000fd000000006ff */
[----:B------:R-:W1:Y:S02]  /*2800*/  SYNCS.PHASECHK.TRANS64 P0, [UR5+0x60], R3 ;  /* 0x00006003ff0075a7 */ /* 0x000e640008001005 */
[----:B-1----:R-:W-:Y:S05]  /*2810*/  @P0 BRA `(.L_x_44) ;  /* 0x0000000000080947 */ /* 0x002fea0003800000 */
[----:B------:R-:W1:Y:S02]  /*2820*/  SYNCS.PHASECHK.TRANS64.TRYWAIT P0, [UR5+0x60], R3 ;  /* 0x00006003ff0075a7 */ /* 0x000e640008001105 */
[----:B-1----:R-:W-:Y:S05]  /*2830*/  @!P0 BRA `(.L_x_45) ;  /* 0x0000003800ac8947 */ /* 0x002fea0003800000 */
.L_x_44:
[----:B------:R-:W-:-:S04]  /*2840*/  UIADD3 UR4, UPT, UPT, UR6, 0x1, URZ ;  /* 0x0000000106047890 */ /* 0x000fc8000fffe0ff */
[----:B------:R-:W-:-:S04]  /*2850*/  UISETP.NE.AND UP0, UPT, UR4, 0x2, UPT ;  /* 0x000000020400788c */ /* 0x000fc8000bf05270 */
[----:B------:R-:W-:Y:S02]  /*2860*/  USEL UR7, URZ, 0x1, UP0 ;  /* 0x00000001ff077887 */ /* 0x000fe40008000000 */
[----:B------:R-:W-:-:S04]  /*2870*/  USEL UR4, UR4, URZ, UP0 ;  /* 0x000000ff04047287 */ /* 0x000fc80008000000 */
[----:B------:R-:W-:Y:S01]  /*2880*/  ULEA UR4, UR4, UR37, 0x3 ;  /* 0x0000002504047291 */ /* 0x000fe2000f8e18ff */
[----:B-1----:R-:W-:-:S04]  /*2890*/  LOP3.LUT R3, R12, UR7, RZ, 0x3c, !PT ;  /* 0x000000070c037c12 */ /* 0x002fc8000f8e3cff */
[----:B------:R-:W-:-:S04]  /*28a0*/  SHF.L.U32 R0, R3, 0x1f, RZ ;  /* 0x0000001f03007819 */ /* 0x000fc800000006ff */
[----:B------:R-:W1:Y:S02]  /*28b0*/  SYNCS.PHASECHK.TRANS64 P0, [UR4+0x60], R0 ;  /* 0x00006000ff0075a7 */ /* 0x000e640008001004 */
[----:B-1----:R-:W-:Y:S05]  /*28c0*/  @P0 EXIT ;  /* 0x000000000000094d */ /* 0x002fea0003800000 */
[----:B------:R-:W-:Y:S02]  /*28d0*/  SHF.L.U32 R3, R3, 0x1f, RZ ;  /* 0x0000001f03037819 */ /* 0x000fe400000006ff */
[----:B------:R-:W-:-:S07]  /*28e0*/  MOV R0, UR4 ;  /* 0x0000000400007c02 */ /* 0x000fce0008000f00 */
.L_x_46:
[----:B-1----:R1:W2:Y:S02]  /*28f0*/  SYNCS.PHASECHK.TRANS64.TRYWAIT P0, [R0+URZ+0x60], R3 ;  /* 0x00006003000075a7 */ /* 0x0022a400080011ff */
[----:B--2---:R-:W-:Y:S05]  /*2900*/  @!P0 NANOSLEEP.SYNCS 0x989680 ;  /* 0x009896800000895d */ /* 0x004fea0003900000 */
[----:B------:R-:W2:Y:S02]  /*2910*/  @!P0 SYNCS.PHASECHK.TRANS64 P0, [R0+URZ+0x60], R3 ;  /* 0x00006003000085a7 */ /* 0x000ea400080010ff */
[----:B--2---:R-:W-:Y:S05]  /*2920*/  @P0 EXIT ;  /* 0x000000000000094d */ /* 0x004fea0003800000 */
[----:B------:R-:W-:Y:S05]  /*2930*/  BRA `(.L_x_46) ;  /* 0xfffffffc00ec7947 */ /* 0x000fea000383ffff */
.L_x_39:
[----:B------:R-:W-:-:S09]  /*2940*/  UISETP.NE.AND UP1, UPT, UR8, URZ, UPT ;  /* 0x000000ff0800728c */ /* 0x000fd2000bf25270 */
[----:B------:R-:W-:Y:S05]  /*2950*/  BRA.U UP1, `(.L_x_47) ;  /* 0x0000000d01947547 */ /* 0x000fea000b800000 */
[----:B------:R-:W-:Y:S01]  /*2960*/  UMOV UR4, 0x40 ;  /* 0x0000004000047882 */ /* 0x000fe20000000000 */
[----:B------:R-:W-:Y:S01]  /*2970*/  NOP ;  /* 0x0000000000007918 */ /* 0x000fe20000000000 */
[----:B------:R-:W-:Y:S01]  /*2980*/  ULEA UR4, UR37, UR4, 0x18 ;  /* 0x0000000425047291 */ /* 0x000fe2000f8ec0ff */
[----:B------:R-:W-:Y:S02]  /*2990*/  UMOV UR5, 0x400 ;  /* 0x0000040000057882 */ /* 0x000fe40000000000 */
[----:B------:R-:W-:-:S06]  /*29a0*/  ULEA UR37, UR37, UR5, 0x18 ;  /* 0x0000000525257291 */ /* 0x000fcc000f8ec0ff */
[----:B------:R-:W1:Y:S02]  /*29b0*/  LDS.U8 R0, [UR4+0x1c] ;  /* 0x00001c04ff007984 */ /* 0x000e640008000000 */
[----:B-1----:R-:W-:-:S13]  /*29c0*/  ISETP.NE.AND P0, PT, R0, RZ, PT ;  /* 0x000000ff0000720c */ /* 0x002fda0003f05270 */
[----:B------:R-:W-:Y:S05]  /*29d0*/  @P0 BRA `(.L_x_48) ;  /* 0x0000000000580947 */ /* 0x000fea0003800000 */
[----:B------:R-:W-:-:S13]  /*29e0*/  ELECT P0, URZ, PT ;  /* 0x0000000000ff782f */ /* 0x000fda0003800000 */
[----:B------:R-:W-:Y:S05]  /*29f0*/  @!P0 BRA `(.L_x_49) ;  /* 0x0000000000608947 */ /* 0x000fea0003800000 */
[----:B------:R-:W-:Y:S01]  /*2a00*/  UMOV UR5, 0x10 ;  /* 0x0000001000057882 */ /* 0x000fe20000000000 */
[----:B------:R-:W-:Y:S01]  /*2a10*/  HFMA2 R0, -RZ, RZ, 0, 5.9604644775390625e-08 ;  /* 0x00000001ff007431 */ /* 0x000fe200000001ff */
[----:B------:R-:W-:-:S03]  /*2a20*/  MOV R2, 0xffff ;  /* 0x0000ffff00027802 */ /* 0x000fc60000000f00 */
[----:B------:R-:W-:Y:S04]  /*2a30*/  DEPBAR.LE SB1, 0x36 ;  /* 0x00009d800000791a */ /* 0x000fe80000000000 */
[----:B------:R-:W1:Y:S02]  /*2a40*/  UTCATOMSWS.FIND_AND_SET.ALIGN UP0, UR5, UR5 ;  /* 0x00000005000575e3 */ /* 0x000e640008000800 */
[----:B-1----:R-:W-:Y:S01]  /*2a50*/  MOV R3, UR5 ;  /* 0x0000000500037c02 */ /* 0x002fe20008000f00 */
[----:B------:R-:W-:Y:S06]  /*2a60*/  BRA.U UP0, `(.L_x_50) ;  /* 0x0000000100187547 */ /* 0x000fec000b800000 */
.L_x_51:
[----:B------:R-:W-:Y:S05]  /*2a70*/  NANOSLEEP 0x64 ;  /* 0x000000640000795d */ /* 0x000fea0003800000 */
[----:B------:R-:W-:-:S05]  /*2a80*/  UMOV UR5, 0x10 ;  /* 0x0000001000057882 */ /* 0x000fca0000000000 */
[----:B------:R-:W-:Y:S04]  /*2a90*/  DEPBAR.LE SB1, 0x36 ;  /* 0x00009d800000791a */ /* 0x000fe80000000000 */
[----:B------:R-:W1:Y:S02]  /*2aa0*/  UTCATOMSWS.FIND_AND_SET.ALIGN UP0, UR5, UR5 ;  /* 0x00000005000575e3 */ /* 0x000e640008000800 */
[----:B-1----:R-:W-:Y:S01]  /*2ab0*/  MOV R3, UR5 ;  /* 0x0000000500037c02 */ /* 0x002fe20008000f00 */
[----:B------:R-:W-:Y:S05]  /*2ac0*/  BRA.U !UP0, `(.L_x_51) ;  /* 0xfffffffd08e87547 */ /* 0x000fea000b83ffff */
.L_x_50:
[-C--:B------:R-:W-:Y:S02]  /*2ad0*/  SHF.L.U32 R2, R2, R3.reuse, RZ ;  /* 0x0000000302027219 */ /* 0x080fe400000006ff */
[----:B------:R-:W-:Y:S01]  /*2ae0*/  SHF.L.U32 R0, R0, R3, RZ ;  /* 0x0000000300007219 */ /* 0x000fe200000006ff */
[----:B------:R-:W-:Y:S02]  /*2af0*/  IMAD.SHL.U32 R3, R3, 0x20, RZ ;  /* 0x0000002003037824 */ /* 0x000fe400078e00ff */
[----:B------:R1:W-:Y:S04]  /*2b00*/  ATOMS.OR RZ, [UR4+0x14], R2 ;  /* 0x00001402ffff798c */ /* 0x0003e8000b000004 */
[----:B------:R1:W-:Y:S04]  /*2b10*/  ATOMS.OR RZ, [UR4+0x18], R0 ;  /* 0x00001800ffff798c */ /* 0x0003e8000b000004 */
[----:B------:R1:W-:Y:S01]  /*2b20*/  STS [UR37+0x100], R3 ;  /* 0x00010003ff007988 */ /* 0x0003e20008000825 */
[----:B------:R-:W-:Y:S05]  /*2b30*/  BRA `(.L_x_49) ;  /* 0x0000000000107947 */ /* 0x000fea0003800000 */
.L_x_48:
[----:B------:R-:W-:Y:S02]  /*2b40*/  MOV R0, 0xffffffff ;  /* 0xffffffff00007802 */ /* 0x000fe40000000f00 */
[----:B------:R-:W-:-:S03]  /*2b50*/  MOV R2, 0x2b80 ;  /* 0x00002b8000027802 */ /* 0x000fc60000000f00 */
[----:B------:R1:W-:Y:S04]  /*2b60*/  STS [UR37+0x100], R0 ;  /* 0x00010000ff007988 */ /* 0x0003e80008000825 */
[----:B-1-3-5:R-:W-:Y:S05]  /*2b70*/  CALL.REL.NOINC `($__internal_1_$__cuda_sm10x_tcgen05_guardrail_trap_phase_invalid_during_alloc) ;  /* 0x0000003c00287944 */ /* 0x02afea0003c00000 */
.L_x_49:
[----:B------:R-:W-:Y:S05]  /*2b80*/  WARPSYNC.ALL ;  /* 0x0000000000007948 */ /* 0x000fea0003800000 */
[----:B------:R-:W2:Y:S01]  /*2b90*/  S2UR UR6, SR_CgaCtaId ;  /* 0x00000000000679c3 */ /* 0x000ea20000008800 */
[----:B------:R-:W-:Y:S01]  /*2ba0*/  UMOV UR4, 0x400 ;  /* 0x0000040000047882 */ /* 0x000fe20000000000 */
[----:B------:R-:W-:-:S06]  /*2bb0*/  NOP ;  /* 0x0000000000007918 */ /* 0x000fcc0000000000 */
[----:B------:R-:W-:Y:S06]  /*2bc0*/  BAR.ARV 0x6, 0xa0 ;  /* 0x0182800000007b1d */ /* 0x000fec0000002000 */
[----:B------:R-:W4:Y:S01]  /*2bd0*/  LDCU UR7, c[0x0][0x38c] ;  /* 0x00007180ff0777ac */ /* 0x000f220008000800 */
[----:B------:R-:W-:Y:S01]  /*2be0*/  IMAD.MOV.U32 R11, RZ, RZ, 0x1 ;  /* 0x00000001ff0b7424 */ /* 0x000fe200078e00ff */
[----:B------:R-:W-:Y:S01]  /*2bf0*/  CS2R R8, SRZ ;  /* 0x0000000000087805 */ /* 0x000fe2000001ff00 */
[----:B------:R-:W-:Y:S01]  /*2c00*/  IMAD.MOV.U32 R10, RZ, RZ, RZ ;  /* 0x000000ffff0a7224 */ /* 0x000fe200078e00ff */
[----:B------:R-:W-:Y:S01]  /*2c10*/  UMOV UR18, URZ ;  /* 0x000000ff00127c82 */ /* 0x000fe20008000000 */
[----:B------:R-:W-:Y:S01]  /*2c20*/  UMOV UR17, URZ ;  /* 0x000000ff00117c82 */ /* 0x000fe20008000000 */
[----:B------:R-:W-:Y:S01]  /*2c30*/  UMOV UR22, 0x0 ;  /* 0x0000000000167882 */ /* 0x000fe20000000000 */
[----:B------:R-:W-:Y:S01]  /*2c40*/  UMOV UR23, 0x4100010 ;  /* 0x0410001000177882 */ /* 0x000fe20000000000 */
[----:B------:R-:W-:Y:S01]  /*2c50*/  UMOV UR20, 0x0 ;  /* 0x0000000000147882 */ /* 0x000fe20000000000 */
[----:B------:R-:W-:Y:S01]  /*2c60*/  UMOV UR21, 0x4100010 ;  /* 0x0410001000157882 */ /* 0x000fe20000000000 */
[----:B--2---:R-:W-:Y:S01]  /*2c70*/  ULEA UR6, UR6, UR4, 0x18 ;  /* 0x0000000406067291 */ /* 0x004fe2000f8ec0ff */
[----:B------:R-:W2:Y:S03]  /*2c80*/  LDCU UR4, c[0x0][0x38c] ;  /* 0x00007180ff0477ac */ /* 0x000ea60008000800 */
[----:B------:R-:W-:-:S02]  /*2c90*/  UIADD3 UR11, UPT, UPT, UR6, 0x2400, URZ ;  /* 0x00002400060b7890 */ /* 0x000fc4000fffe0ff */
[----:B----4-:R-:W-:-:S03]  /*2ca0*/  UIADD3 UR7, UPT, UPT, UR7, 0x3f, URZ ;  /* 0x0000003f07077890 */ /* 0x010fc6000fffe0ff */
[----:B-1----:R-:W1:Y:S01]  /*2cb0*/  LDS R0, [UR6+0x100] ;  /* 0x00010006ff007984 */ /* 0x002e620008000800 */
[----:B------:R-:W-:Y:S02]  /*2cc0*/  UIADD3 UR12, UPT, UPT, UR6, 0x5400, URZ ;  /* 0x00005400060c7890 */ /* 0x000fe4000fffe0ff */
[----:B------:R-:W-:Y:S02]  /*2cd0*/  USHF.R.S32.HI UR5, URZ, 0x1f, UR7 ;  /* 0x0000001fff057899 */ /* 0x000fe40008011407 */
[----:B------:R-:W-:Y:S02]  /*2ce0*/  USHF.R.U32.HI UR11, URZ, 0x4, UR11 ;  /* 0x00000004ff0b7899 */ /* 0x000fe4000801160b */
[----:B------:R-:W-:Y:S02]  /*2cf0*/  ULEA.HI UR5, UR5, UR7, URZ, 0x6 ;  /* 0x0000000705057291 */ /* 0x000fe4000f8f30ff */
[----:B------:R-:W-:Y:S02]  /*2d00*/  USHF.R.U32.HI UR12, URZ, 0x4, UR12 ;  /* 0x00000004ff0c7899 */ /* 0x000fe4000801160c */
[----:B------:R-:W-:-:S02]  /*2d10*/  USHF.R.S32.HI UR5, URZ, 0x6, UR5 ;  /* 0x00000006ff057899 */ /* 0x000fc40008011405 */
[----:B------:R-:W-:Y:S02]  /*2d20*/  ULOP3.LUT UR11, UR11, 0x3fff, URZ, 0xc0, !UPT ;  /* 0x00003fff0b0b7892 */ /* 0x000fe4000f8ec0ff */
[----:B------:R-:W-:Y:S02]  /*2d30*/  UISETP.LT.AND UP0, UPT, UR5, 0x1, UPT ;  /* 0x000000010500788c */ /* 0x000fe4000bf01270 */
[----:B------:R-:W-:Y:S02]  /*2d40*/  ULOP3.LUT UR12, UR12, 0x3fff, URZ, 0xc0, !UPT ;  /* 0x00003fff0c0c7892 */ /* 0x000fe4000f8ec0ff */
[----:B------:R-:W-:Y:S02]  /*2d50*/  USEL UR10, UR5, 0x1, !UP0 ;  /* 0x00000001050a7887 */ /* 0x000fe4000c000000 */
[----:B------:R-:W-:Y:S02]  /*2d60*/  ULOP3.LUT UR11, UR11, 0x10000, URZ, 0xfc, !UPT ;  /* 0x000100000b0b7892 */ /* 0x000fe4000f8efcff */
[----:B------:R-:W-:-:S02]  /*2d70*/  ULOP3.LUT UR12, UR12, 0x10000, URZ, 0xfc, !UPT ;  /* 0x000100000c0c7892 */ /* 0x000fc4000f8efcff */
[----:B------:R-:W-:Y:S02]  /*2d80*/  UIADD3 UR10, UPT, UPT, -UR10, URZ, URZ ;  /* 0x000000ff0a0a7290 */ /* 0x000fe4000fffe1ff */
[----:B--2---:R-:W-:Y:S01]  /*2d90*/  UISETP.GE.AND UP3, UPT, UR4, 0x1, UPT ;  /* 0x000000010400788c */ /* 0x004fe2000bf66270 */
[----:B-1----:R-:W-:-:S15]  /*2da0*/  R2UR UR19, R0 ;  /* 0x00000000001372ca */ /* 0x002fde00000e0000 */
.L_x_58:
[----:B------:R-:W-:Y:S02]  /*2db0*/  LEA R0, R10, UR6, 0x3 ;  /* 0x000000060a007c11 */ /* 0x000fe4000f8e18ff */
[----:B------:R-:W-:Y:S02]  /*2dc0*/  SHF.L.U32 R5, R9, 0x1f, RZ ;  /* 0x0000001f09057819 */ /* 0x000fe400000006ff */
[----:B------:R-:W-:Y:S01]  /*2dd0*/  PLOP3.LUT P0, PT, PT, PT, UP3, 0x80, 0x8 ;  /* 0x000000000008781c */ /* 0x000fe20003f0f038 */
[----:B------:R-:W-:Y:S01]  /*2de0*/  VIADD R3, R0, 0x60 ;  /* 0x0000006000037836 */ /* 0x000fe20000000000 */
[----:B-1----:R-:W1:Y:S02]  /*2df0*/  SYNCS.PHASECHK.TRANS64.TRYWAIT P1, [R0+URZ+0x50], R5 ;  /* 0x00005005000075a7 */ /* 0x002e6400080211ff */
[----:B-1--4-:R-:W-:Y:S09]  /*2e00*/  @!P1 BRA `(.L_x_52) ;  /* 0x0000003400509947 */ /* 0x012ff20003800000 */
.L_x_107:
[----:B------:R-:W-:Y:S01]  /*2e10*/  LEA R4, R10, UR6, 0x4 ;  /* 0x000000060a047c11 */ /* 0x000fe2000f8e20ff */
[----:B------:R-:W-:Y:S01]  /*2e20*/  @UP3 ULEA UR4, UR17, UR6, 0x3 ;  /* 0x0000000611043291 */ /* 0x000fe2000f8e18ff */
[----:B------:R-:W-:Y:S01]  /*2e30*/  PLOP3.LUT P2, PT, PT, PT, PT, 0x80, 0x8 ;  /* 0x000000000008781c */ /* 0x000fe20003f4f070 */
[----:B------:R-:W-:Y:S01]  /*2e40*/  ULEA UR8, UR18, UR6, 0x3 ;  /* 0x0000000612087291 */ /* 0x000fe2000f8e18ff */
[----:B------:R-:W-:Y:S02]  /*2e50*/  PRMT R3, RZ, 0x654, R3 ;  /* 0x00000654ff037816 */ /* 0x000fe40000000003 */
[----:B-1----:R-:W1:Y:S01]  /*2e60*/  LDS.128 R4, [R4+0xe0] ;  /* 0x0000e00004047984 */ /* 0x002e620000000c00 */
[----:B------:R-:W-:Y:S02]  /*2e70*/  @P0 SHF.L.U32 R2, R8, 0x1f, RZ ;  /* 0x0000001f08020819 */ /* 0x000fe400000006ff */
[----:B------:R-:W-:Y:S01]  /*2e80*/  SHF.L.U32 R0, R11, 0x1f, RZ ;  /* 0x0000001f0b007819 */ /* 0x000fe200000006ff */
[----:B------:R-:W-:Y:S01]  /*2e90*/  @!PT LDS RZ, [RZ] ;  /* 0x00000000fffff984 */ /* 0x000fe20000000800 */
[----:B------:R-:W-:Y:S01]  /*2ea0*/  @!PT LDS RZ, [RZ] ;  /* 0x00000000fffff984 */ /* 0x000fe20000000800 */
[----:B------:R-:W-:Y:S01]  /*2eb0*/  @!PT LDS RZ, [RZ] ;  /* 0x00000000fffff984 */ /* 0x000fe20000000800 */
[----:B------:R-:W-:Y:S01]  /*2ec0*/  @!PT LDS RZ, [RZ] ;  /* 0x00000000fffff984 */ /* 0x000fe20000000800 */
[----:B------:R2:W-:Y:S06]  /*2ed0*/  MEMBAR.ALL.CTA ;  /* 0x0000000000007992 */ /* 0x0005ec0000008000 */
[----:B--2---:R-:W2:Y:S02]  /*2ee0*/  FENCE.VIEW.ASYNC.S ;  /* 0x00000000000073c6 */ /* 0x004ea40000000000 */
[----:B--2---:R2:W-:Y:S01]  /*2ef0*/  SYNCS.ARRIVE.TRANS64.RED.A1T0 RZ, [R3+URZ], RZ ;  /* 0x000000ff03ff79a7 */ /* 0x0045e200081004ff */
[----:B------:R2:W4:Y:S01]  /*2f00*/  @P0 SYNCS.PHASECHK.TRANS64.TRYWAIT P2, [UR4], R2 ;  /* 0x00000002ff0005a7 */ /* 0x0005220008041104 */
[----:B------:R-:W-:Y:S01]  /*2f10*/  ULEA.HI UR4, UR18, UR18, URZ, 0x1 ;  /* 0x0000001212047291 */ /* 0x000fe2000f8f08ff */
[----:B-1----:R-:W-:-:S03]  /*2f20*/  LOP3.LUT P1, RZ, R6, 0x1, RZ, 0xc0, !PT ;  /* 0x0000000106ff7812 */ /* 0x002fc6000782c0ff */
[----:B------:R-:W-:Y:S02]  /*2f30*/  USHF.L.U32 UR9, UR4, 0x5, URZ ;  /* 0x0000000504097899 */ /* 0x000fe400080006ff */
[----:B------:R-:W-:Y:S02]  /*2f40*/  ULOP3.LUT UR4, UR4, 0xffe, URZ, 0xc0, !UPT ;  /* 0x00000ffe04047892 */ /* 0x000fe4000f8ec0ff */
[----:B------:R-:W-:Y:S02]  /*2f50*/  ULOP3.LUT UR9, UR9, 0xffffffc0, URZ, 0xc0, !UPT ;  /* 0xffffffc009097892 */ /* 0x000fe4000f8ec0ff */
[----:B------:R-:W-:Y:S02]  /*2f60*/  UIADD3 UR4, UPT, UPT, -UR4, UR18, URZ ;  /* 0x0000001204047290 */ /* 0x000fe4000fffe1ff */
[----:B------:R-:W-:Y:S01]  /*2f70*/  UIADD3 UR9, UPT, UPT, UR19, UR9, URZ ;  /* 0x0000000913097290 */ /* 0x000fe2000fffe0ff */
[----:B------:R-:W1:Y:S03]  /*2f80*/  SYNCS.PHASECHK.TRANS64.TRYWAIT P0, [UR8+0x90], R0 ;  /* 0x00009000ff0075a7 */ /* 0x000e660008001108 */
[----:B------:R-:W-:Y:S01]  /*2f90*/  ULEA UR9, UR4, UR9, 0x14 ;  /* 0x0000000904097291 */ /* 0x000fe2000f8ea0ff */
[----:B-12-4-:R-:W-:Y:S11]  /*2fa0*/  @!P0 BRA `(.L_x_53) ;  /* 0x0000003000fc8947 */ /* 0x016ff60003800000 */
.L_x_109:
[----:B------:R-:W-:Y:S01]  /*2fb0*/  IADD3 R10, PT, PT, R10, 0x1, RZ ;  /* 0x000000010a0a7810 */ /* 0x000fe20007ffe0ff */
[----:B------:R-:W-:Y:S06]  /*2fc0*/  BRA.U !UP3, `(.L_x_54) ;  /* 0x000000010b987547 */ /* 0x000fec000b800000 */
[----:B------:R-:W-:Y:S01]  /*2fd0*/  UPLOP3.LUT UP4, UPT, UPT, UPT, UPT, 0x40, 0x4 ;  /* 0x000000000004789c */ /* 0x000fe20003f8e870 */
[----:B------:R-:W-:Y:S01]  /*2fe0*/  UMOV UR16, UR10 ;  /* 0x0000000a00107c82 */ /* 0x000fe20008000000 */
[----:B------:R-:W-:Y:S01]  /*2ff0*/  UMOV UR15, UR5 ;  /* 0x00000005000f7c82 */ /* 0x000fe20008000000 */
[----:B------:R-:W-:-:S08]  /*3000*/  UMOV UR14, UR17 ;  /* 0x00000011000e7c82 */ /* 0x000fd00008000000 */
.L_x_57:
[----:B------:R-:W-:Y:S02]  /*3010*/  UIADD3 UR16, UPT, UPT, UR16, 0x1, URZ ;  /* 0x0000000110107890 */ /* 0x000fe4000fffe0ff */
[----:B--2---:R-:W-:Y:S02]  /*3020*/  ULEA UR7, UR14, UR6, 0x3 ;  /* 0x000000060e077291 */ /* 0x004fe4000f8e18ff */
[----:B------:R-:W-:Y:S01]  /*3030*/  UISETP.NE.AND UP0, UPT, UR16, URZ, UPT ;  /* 0x000000ff1000728c */ /* 0x000fe2000bf05270 */
[----:B----4-:R-:W-:Y:S10]  /*3040*/  @P2 BRA `(.L_x_55) ;  /* 0x00000000000c2947 */ /* 0x010ff40003800000 */
[----:B-1----:R-:W-:Y:S04]  /*3050*/  SHF.L.U32 R3, R8, 0x1f, RZ ;  /* 0x0000001f08037819 */ /* 0x002fe800000006ff */
[----:B------:R-:W1:Y:S02]  /*3060*/  SYNCS.PHASECHK.TRANS64.TRYWAIT P0, [UR7], R3 ;  /* 0x00000003ff0075a7 */ /* 0x000e640008001107 */
[----:B-1----:R-:W-:Y:S05]  /*3070*/  @!P0 BRA `(.L_x_56) ;  /* 0x0000003000e08947 */ /* 0x002fea0003800000 */
.L_x_55:
[----:B------:R-:W-:Y:S01]  /*3080*/  UISETP.NE.AND UP1, UPT, UR15, 0x1, UPT ;  /* 0x000000010f00788c */ /* 0x000fe2000bf25270 */
[----:B------:R-:W-:Y:S01]  /*3090*/  PLOP3.LUT P2, PT, PT, PT, PT, 0x80, 0x8 ;  /* 0x000000000008781c */ /* 0x000fe20003f4f070 */
[----:B------:R-:W-:Y:S02]  /*30a0*/  UIADD3 UR17, UPT, UPT, UR14, 0x1, URZ ;  /* 0x000000010e117890 */ /* 0x000fe4000fffe0ff */
[----:B------:R-:W-:Y:S02]  /*30b0*/  ULEA UR24, UR14, UR12, 0x8 ;  /* 0x0000000c0e187291 */ /* 0x000fe4000f8e40ff */
[----:B------:R-:W-:Y:S01]  /*30c0*/  UISETP.NE.AND UP2, UPT, UR17, 0x3, UPT ;  /* 0x000000031100788c */ /* 0x000fe2000bf45270 */
[----:B------:R-:W-:Y:S01]  /*30d0*/  PLOP3.LUT P0, PT, PT, PT, UP1, 0x80, 0x8 ;  /* 0x000000000008781c */ /* 0x000fe20003f0f018 */
[----:B------:R-:W-:Y:S02]  /*30e0*/  ULEA UR26, UR14, UR11, 0x8 ;  /* 0x0000000b0e1a7291 */ /* 0x000fe4000f8e40ff */
[----:B------:R-:W-:Y:S02]  /*30f0*/  USEL UR13, URZ, 0x1, UP2 ;  /* 0x00000001ff0d7887 */ /* 0x000fe40009000000 */
[----:B------:R-:W-:Y:S02]  /*3100*/  USEL UR17, UR17, URZ, UP2 ;  /* 0x000000ff11117287 */ /* 0x000fe40009000000 */
[----:B------:R-:W-:Y:S02]  /*3110*/  UIADD3 UR30, UPT, UPT, UR24, 0x2, URZ ;  /* 0x00000002181e7890 */ /* 0x000fe4000fffe0ff */
[----:B------:R-:W-:Y:S01]  /*3120*/  @UP1 ULEA UR4, UR17, UR6, 0x3 ;  /* 0x0000000611041291 */ /* 0x000fe2000f8e18ff */
[----:B------:R-:W-:Y:S01]  /*3130*/  LOP3.LUT R8, R8, UR13, RZ, 0x3c, !PT ;  /* 0x0000000d08087c12 */ /* 0x000fe2000f8e3cff */
[----:B------:R-:W-:Y:S02]  /*3140*/  UIADD3 UR28, UPT, UPT, UR26, 0x2, URZ ;  /* 0x000000021a1c7890 */ /* 0x000fe4000fffe0ff */
[----:B------:R-:W-:Y:S01]  /*3150*/  UIADD3 UR7, UPT, UPT, UR7, 0x18, URZ ;  /* 0x0000001807077890 */ /* 0x000fe2000fffe0ff */
[----:B-1----:R-:W-:Y:S01]  /*3160*/  @P0 SHF.L.U32 R0, R8, 0x1f, RZ ;  /* 0x0000001f08000819 */ /* 0x002fe200000006ff */
[----:B------:R-:W-:Y:S01]  /*3170*/  UMOV UR25, 0x80004020 ;  /* 0x8000402000197882 */ /* 0x000fe20000000000 */
[----:B------:R-:W-:Y:S01]  /*3180*/  UMOV UR27, 0x80004020 ;  /* 0x80004020001b7882 */ /* 0x000fe20000000000 */
[----:B------:R-:W-:Y:S01]  /*3190*/  UMOV UR31, 0x80004020 ;  /* 0x80004020001f7882 */ /* 0x000fe20000000000 */
[----:B------:R2:W4:Y:S01]  /*31a0*/  @P0 SYNCS.PHASECHK.TRANS64.TRYWAIT P2, [UR4], R0 ;  /* 0x00000000ff0005a7 */ /* 0x0005220008041104 */
[----:B------:R-:W-:Y:S01]  /*31b0*/  UIADD3 UR15, UPT, UPT, UR15, -0x1, URZ ;  /* 0xffffffff0f0f7890 */ /* 0x000fe2000fffe0ff */
[----:B------:R2:W-:Y:S01]  /*31c0*/  UTCQMMA gdesc[UR26], gdesc[UR24], tmem[UR9], tmem[UR22], idesc[UR23], UP4 ;  /* 0x00ff16181a0075ea */ /* 0x0005e2000a000309 */
[----:B------:R-:W-:Y:S01]  /*31d0*/  UPLOP3.LUT UP4, UPT, UPT, UPT, UPT, 0x80, 0x8 ;  /* 0x000000000008789c */ /* 0x000fe20003f8f070 */
[----:B------:R-:W-:Y:S01]  /*31e0*/  UMOV UR29, 0x80004020 ;  /* 0x80004020001d7882 */ /* 0x000fe20000000000 */
[----:B------:R-:W-:Y:S01]  /*31f0*/  UMOV UR14, UR17 ;  /* 0x00000011000e7c82 */ /* 0x000fe20008000000 */
[----:B------:R2:W-:Y:S01]  /*3200*/  UTCQMMA gdesc[UR28], gdesc[UR30], tmem[UR9], tmem[UR20], idesc[UR21], UPT ;  /* 0x00ff141e1c0075ea */ /* 0x0005e2000b800309 */
[----:B------:R2:W-:Y:S01]  /*3210*/  UTCBAR [UR7], URZ ;  /* 0x000000ff070073e9 */ /* 0x0005e200080000ff */
[----:B------:R-:W-:Y:S06]  /*3220*/  BRA.U UP0, `(.L_x_57) ;  /* 0xfffffffd00787547 */ /* 0x000fec000b83ffff */
.L_x_54:
[----:B------:R-:W-:Y:S01]  /*3230*/  UIADD3 UR18, UPT, UPT, UR18, 0x1, URZ ;  /* 0x0000000112127890 */ /* 0x000fe2000fffe0ff */
[C---:B------:R-:W-:Y:S01]  /*3240*/  ISETP.NE.AND P0, PT, R10.reuse, 0x2, PT ;  /* 0x000000020a00780c */ /* 0x040fe20003f05270 */
[----:B------:R-:W-:Y:S02]  /*3250*/  UIADD3 UR8, UPT, UPT, UR8, 0x70, URZ ;  /* 0x0000007008087890 */ /* 0x000fe4000fffe0ff */
[----:B------:R-:W-:Y:S01]  /*3260*/  UISETP.NE.AND UP0, UPT, UR18, 0x4, UPT ;  /* 0x000000041200788c */ /* 0x000fe2000bf05270 */
[----:B-12---:R-:W-:Y:S02]  /*3270*/  SEL R0, RZ, 0x1, P0 ;  /* 0x00000001ff007807 */ /* 0x006fe40000000000 */
[----:B------:R-:W-:Y:S01]  /*3280*/  SEL R10, R10, RZ, P0 ;  /* 0x000000ff0a0a7207 */ /* 0x000fe20000000000 */
[----:B------:R-:W-:Y:S01]  /*3290*/  USEL UR4, URZ, 0x1, UP0 ;  /* 0x00000001ff047887 */ /* 0x000fe20008000000 */
[----:B------:R-:W-:Y:S01]  /*32a0*/  LOP3.LUT R9, R9, R0, RZ, 0x3c, !PT ;  /* 0x0000000009097212 */ /* 0x000fe200078e3cff */
[----:B------:R-:W-:Y:S01]  /*32b0*/  USEL UR18, UR18, URZ, UP0 ;  /* 0x000000ff12127287 */ /* 0x000fe20008000000 */
[----:B------:R1:W-:Y:S03]  /*32c0*/  UTCBAR [UR8], URZ ;  /* 0x000000ff080073e9 */ /* 0x0003e600080000ff */
[----:B------:R-:W-:Y:S01]  /*32d0*/  LOP3.LUT R11, R11, UR4, RZ, 0x3c, !PT ;  /* 0x000000040b0b7c12 */ /* 0x000fe2000f8e3cff */
[----:B------:R-:W-:Y:S07]  /*32e0*/  @P1 BRA `(.L_x_58) ;  /* 0xfffffff800b01947 */ /* 0x000fee000383ffff */
[----:B------:R-:W2:Y:S01]  /*32f0*/  S2UR UR4, SR_CgaCtaId ;  /* 0x00000000000479c3 */ /* 0x000ea20000008800 */
[----:B------:R-:W-:Y:S01]  /*3300*/  ELECT P0, URZ, PT ;  /* 0x0000000000ff782f */ /* 0x000fe20003800000 */
[----:B------:R-:W-:Y:S01]  /*3310*/  IMAD.MOV.U32 R0, RZ, RZ, 0x1 ;  /* 0x00000001ff007424 */ /* 0x000fe200078e00ff */
[----:B------:R-:W-:Y:S01]  /*3320*/  UIADD3 UR6, UPT, UPT, UR6, 0x90, URZ ;  /* 0x0000009006067890 */ /* 0x000fe2000fffe0ff */
[----:B------:R-:W-:Y:S01]  /*3330*/  SHF.L.U32 R3, R11, 0x1f, RZ ;  /* 0x0000001f0b037819 */ /* 0x000fe200000006ff */
[----:B------:R-:W-:-:S03]  /*3340*/  UMOV UR5, 0x40 ;  /* 0x0000004000057882 */ /* 0x000fc60000000000 */
[----:B------:R-:W-:Y:S01]  /*3350*/  UVIRTCOUNT.DEALLOC.SMPOOL 0x80 ;  /* 0x000000800000784c */ /* 0x000fe20000000000 */
[----:B--2---:R-:W-:Y:S02]  /*3360*/  ULEA UR4, UR4, UR5, 0x18 ;  /* 0x0000000504047291 */ /* 0x004fe4000f8ec0ff */
[----:B------:R-:W-:-:S07]  /*3370*/  ULEA UR5, UR18, UR6, 0x3 ;  /* 0x0000000612057291 */ /* 0x000fce000f8e18ff */
[----:B------:R2:W-:Y:S02]  /*3380*/  @P0 STS.U8 [UR4+0x1c], R0 ;  /* 0x00001c00ff000988 */ /* 0x0005e40008000004 */
[----:B------:R-:W3:Y:S02]  /*3390*/  SYNCS.PHASECHK.TRANS64.TRYWAIT P0, [UR5], R3 ;  /* 0x00000003ff0075a7 */ /* 0x000ee40008001105 */
[----:B--23--:R-:W-:Y:S05]  /*33a0*/  @!P0 BRA `(.L_x_59) ;  /* 0x00000030002c8947 */ /* 0x00cfea0003800000 */
.L_x_112:
[----:B------:R-:W-:-:S04]  /*33b0*/  UIADD3 UR7, UPT, UPT, UR18, 0x1, URZ ;  /* 0x0000000112077890 */ /* 0x000fc8000fffe0ff */
[----:B------:R-:W-:-:S04]  /*33c0*/  UISETP.NE.AND UP0, UPT, UR7, 0x4, UPT ;  /* 0x000000040700788c */ /* 0x000fc8000bf05270 */
[----:B-1----:R-:W-:Y:S02]  /*33d0*/  USEL UR8, URZ, 0x1, UP0 ;  /* 0x00000001ff087887 */ /* 0x002fe40008000000 */
[----:B------:R-:W-:-:S04]  /*33e0*/  USEL UR7, UR7, URZ, UP0 ;  /* 0x000000ff07077287 */ /* 0x000fc80008000000 */
[----:B------:R-:W-:Y:S01]  /*33f0*/  ULEA UR5, UR7, UR6, 0x3 ;  /* 0x0000000607057291 */ /* 0x000fe2000f8e18ff */
[----:B------:R-:W-:-:S04]  /*3400*/  LOP3.LUT R2, R11, UR8, RZ, 0x3c, !PT ;  /* 0x000000080b027c12 */ /* 0x000fc8000f8e3cff */
[----:B--2---:R-:W-:-:S04]  /*3410*/  SHF.L.U32 R3, R2, 0x1f, RZ ;  /* 0x0000001f02037819 */ /* 0x004fc800000006ff */
[----:B------:R-:W1:Y:S02]  /*3420*/  SYNCS.PHASECHK.TRANS64.TRYWAIT P0, [UR5], R3 ;  /* 0x00000003ff0075a7 */ /* 0x000e640008001105 */
[----:B-1----:R-:W-:Y:S05]  /*3430*/  @!P0 BRA `(.L_x_60) ;  /* 0x0000003000208947 */ /* 0x002fea0003800000 */
.L_x_114:
        /* <DEDUP_REMOVED lines=9> */
.L_x_116:
[----:B------:R-:W-:-:S04]  /*34d0*/  UIADD3 UR7, UPT, UPT, UR7, 0x1, URZ ;  /* 0x0000000107077890 */ /* 0x000fc8000fffe0ff */
[----:B------:R-:W-:-:S04]  /*34e0*/  UISETP.NE.AND UP0, UPT, UR7, 0x4, UPT ;  /* 0x000000040700788c */ /* 0x000fc8000bf05270 */
[----:B------:R-:W-:Y:S02]  /*34f0*/  USEL UR5, URZ, 0x1, UP0 ;  /* 0x00000001ff057887 */ /* 0x000fe40008000000 */
[----:B------:R-:W-:-:S04]  /*3500*/  USEL UR7, UR7, URZ, UP0 ;  /* 0x000000ff07077287 */ /* 0x000fc80008000000 */
[----:B------:R-:W-:Y:S01]  /*3510*/  ULEA UR7, UR7, UR6, 0x3 ;  /* 0x0000000607077291 */ /* 0x000fe2000f8e18ff */
[----:B-1----:R-:W-:-:S04]  /*3520*/  LOP3.LUT R3, R2, UR5, RZ, 0x3c, !PT ;  /* 0x0000000502037c12 */ /* 0x002fc8000f8e3cff */
[----:B------:R-:W-:-:S04]  /*3530*/  SHF.L.U32 R3, R3, 0x1f, RZ ;  /* 0x0000001f03037819 */ /* 0x000fc800000006ff */
[----:B------:R-:W1:Y:S02]  /*3540*/  SYNCS.PHASECHK.TRANS64.TRYWAIT P0, [UR7], R3 ;  /* 0x00000003ff0075a7 */ /* 0x000e640008001107 */
[----:B-1----:R-:W-:Y:S05]  /*3550*/  @!P0 BRA `(.L_x_62) ;  /* 0x0000003000088947 */ /* 0x002fea0003800000 */
.L_x_118:
[----:B------:R-:W-:Y:S01]  /*3560*/  NOP ;  /* 0x0000000000007918 */ /* 0x000fe20000000000 */
[----:B-1----:R-:W1:Y:S01]  /*3570*/  LDS R0, [UR4+0x14] ;  /* 0x00001404ff007984 */ /* 0x002e620008000800 */
[----:B------:R-:W-:Y:S01]  /*3580*/  ULOP3.LUT UR6, UR19, 0xffff, URZ, 0xc0, !UPT ;  /* 0x0000ffff13067892 */ /* 0x000fe2000f8ec0ff */
[----:B------:R-:W-:Y:S01]  /*3590*/  UMOV UR8, 0xffff ;  /* 0x0000ffff00087882 */ /* 0x000fe20000000000 */
[----:B------:R-:W-:Y:S02]  /*35a0*/  UMOV UR5, 0x1 ;  /* 0x0000000100057882 */ /* 0x000fe40000000000 */
[----:B------:R-:W-:-:S04]  /*35b0*/  USHF.R.U32.HI UR6, URZ, 0x5, UR6 ;  /* 0x00000005ff067899 */ /* 0x000fc80008011606 */
[----:B------:R-:W-:Y:S02]  /*35c0*/  USHF.L.U32 UR8, UR8, UR6, URZ ;  /* 0x0000000608087299 */ /* 0x000fe400080006ff */
[----:B------:R-:W-:-:S04]  /*35d0*/  USHF.L.U32 UR5, UR5, UR6, URZ ;  /* 0x0000000605057299 */ /* 0x000fc800080006ff */
[----:B-1----:R-:W-:-:S04]  /*35e0*/  LOP3.LUT R0, R0, UR8, RZ, 0xc0, !PT ;  /* 0x0000000800007c12 */ /* 0x002fc8000f8ec0ff */
[----:B------:R-:W-:-:S13]  /*35f0*/  ISETP.NE.AND P0, PT, R0, UR8, PT ;  /* 0x0000000800007c0c */ /* 0x000fda000bf05270 */
[----:B------:R-:W-:Y:S05]  /*3600*/  @P0 BRA `(.L_x_63) ;  /* 0x0000000000580947 */ /* 0x000fea0003800000 */
[----:B------:R-:W1:Y:S02]  /*3610*/  LDS R0, [UR4+0x18] ;  /* 0x00001804ff007984 */ /* 0x000e640008000800 */
[----:B-1----:R-:W-:-:S04]  /*3620*/  LOP3.LUT R0, R0, UR5, RZ, 0xc0, !PT ;  /* 0x0000000500007c12 */ /* 0x002fc8000f8ec0ff */
[----:B------:R-:W-:-:S13]  /*3630*/  ISETP.NE.AND P0, PT, R0, UR5, PT ;  /* 0x0000000500007c0c */ /* 0x000fda000bf05270 */
[----:B------:R-:W-:Y:S05]  /*3640*/  @P0 BRA `(.L_x_64) ;  /* 0x00000000003c0947 */ /* 0x000fea0003800000 */
[----:B------:R-:W1:Y:S01]  /*3650*/  S2R R2, SR_LANEID ;  /* 0x0000000000027919 */ /* 0x000e620000000000 */
[----:B------:R-:W-:Y:S01]  /*3660*/  ULOP3.LUT UR8, URZ, UR8, URZ, 0x33, !UPT ;  /* 0x00000008ff087292 */ /* 0x000fe2000f8e33ff */
[----:B------:R-:W-:Y:S01]  /*3670*/  LOP3.LUT R4, RZ, UR5, RZ, 0x33, !PT ;  /* 0x00000005ff047c12 */ /* 0x000fe2000f8e33ff */
[----:B------:R-:W-:Y:S02]  /*3680*/  VOTEU.ANY UR7, UPT, PT ;  /* 0x0000000000077886 */ /* 0x000fe400038e0100 */
[----:B------:R-:W-:Y:S01]  /*3690*/  UFLO.U32 UR7, UR7 ;  /* 0x00000007000772bd */ /* 0x000fe200080e0000 */
[----:B------:R-:W2:Y:S01]  /*36a0*/  REDUX UR5, R4 ;  /* 0x00000000040573c4 */ /* 0x000ea20000000000 */
[----:B------:R-:W-:-:S06]  /*36b0*/  IMAD.U32 R0, RZ, RZ, UR8 ;  /* 0x00000008ff007e24 */ /* 0x000fcc000f8e00ff */
[----:B------:R3:W-:Y:S01]  /*36c0*/  UTCATOMSWS.AND URZ, UR8 ;  /* 0x0000000800ff79e3 */ /* 0x0007e20008000000 */
[----:B------:R-:W4:Y:S01]  /*36d0*/  REDUX UR6, R0 ;  /* 0x00000000000673c4 */ /* 0x000f220000000000 */
[----:B-1----:R-:W-:Y:S01]  /*36e0*/  ISETP.EQ.U32.AND P0, PT, R2, UR7, PT ;  /* 0x0000000702007c0c */ /* 0x002fe2000bf02070 */
[----:B--2---:R-:W-:Y:S01]  /*36f0*/  IMAD.U32 R2, RZ, RZ, UR5 ;  /* 0x00000005ff027e24 */ /* 0x004fe2000f8e00ff */
[----:B----4-:R-:W-:-:S11]  /*3700*/  MOV R3, UR6 ;  /* 0x0000000600037c02 */ /* 0x010fd60008000f00 */
[----:B------:R3:W-:Y:S04]  /*3710*/  @P0 ATOMS.AND RZ, [UR4+0x14], R3 ;  /* 0x00001403ffff098c */ /* 0x0007e8000a800004 */
[----:B------:R3:W-:Y:S01]  /*3720*/  @P0 ATOMS.AND RZ, [UR4+0x18], R2 ;  /* 0x00001802ffff098c */ /* 0x0007e2000a800004 */
[----:B------:R-:W-:Y:S05]  /*3730*/  BRA `(.L_x_65) ;  /* 0x0000000000147947 */ /* 0x000fea0003800000 */
.L_x_64:
[----:B------:R-:W-:Y:S02]  /*3740*/  MOV R2, 0x3760 ;  /* 0x0000376000027802 */ /* 0x000fe40000000f00 */
[----:B----45:R-:W-:Y:S05]  /*3750*/  CALL.REL.NOINC `($__internal_0_$__cuda_sm10x_tcgen05_guardrail_trap_col_being_dealloced_not_returned_by_alloc) ;  /* 0x0000003000247944 */ /* 0x030fea0003c00000 */
[----:B------:R-:W-:Y:S05]  /*3760*/  BRA `(.L_x_65) ;  /* 0x0000000000087947 */ /* 0x000fea0003800000 */
.L_x_63:
[----:B------:R-:W-:Y:S02]  /*3770*/  MOV R2, 0x3790 ;  /* 0x0000379000027802 */ /* 0x000fe40000000f00 */
[----:B----45:R-:W-:Y:S05]  /*3780*/  CALL.REL.NOINC `($__internal_2_$__cuda_sm10x_tcgen05_guardrail_trap_unallocated_columns_being_dealloced) ;  /* 0x0000003000307944 */ /* 0x030fea0003c00000 */
.L_x_65:
[----:B------:R-:W-:Y:S01]  /*3790*/  NOP ;  /* 0x0000000000007918 */ /* 0x000fe20000000000 */
[----:B---3--:R-:W-:Y:S05]  /*37a0*/  EXIT ;  /* 0x000000000000794d */ /* 0x008fea0003800000 */
.L_x_47:
[----:B------:R-:W-:-:S09]  /*37b0*/  UISETP.NE.OR UP2, UPT, UR8, 0x3, !UP2 ;  /* 0x000000030800788c */ /* 0x000fd2000d745670 */
[----:B------:R-:W-:Y:S05]  /*37c0*/  BRA.U UP2, `(.L_x_66) ;  /* 0x0000000902c87547 */ /* 0x000fea000b800000 */
[----:B------:R-:W1:Y:S01]  /*37d0*/  LDCU.64 UR6, c[0x0][0x888] ;  /* 0x00011100ff0677ac */ /* 0x000e620008000a00 */
[----:B------:R-:W2:Y:S01]  /*37e0*/  LDC R0, c[0x0][0xb30] ;  /* 0x0002cc00ff007b82 */ /* 0x000ea20000000800 */
[----:B------:R-:W-:Y:S01]  /*37f0*/  IMAD.MOV.U32 R30, RZ, RZ, 0x1 ;  /* 0x00000001ff1e7424 */ /* 0x000fe200078e00ff */
[----:B------:R-:W-:Y:S01]  /*3800*/  CS2R R28, SRZ ;  /* 0x00000000001c7805 */ /* 0x000fe2000001ff00 */
[----:B------:R-:W4:Y:S01]  /*3810*/  LDCU.64 UR4, c[0x0][0x890] ;  /* 0x00011200ff0477ac */ /* 0x000f220008000a00 */
[----:B------:R-:W-:Y:S01]  /*3820*/  IMAD.MOV.U32 R25, RZ, RZ, 0x1000 ;  /* 0x00001000ff197424 */ /* 0x000fe200078e00ff */
[----:B------:R-:W-:-:S03]  /*3830*/  UMOV UR8, 0x400 ;  /* 0x0000040000087882 */ /* 0x000fc60000000000 */
[----:B------:R-:W3:Y:S01]  /*3840*/  LDC R19, c[0x0][0x370] ;  /* 0x0000dc00ff137b82 */ /* 0x000ee20000000800 */
[----:B------:R-:W-:-:S07]  /*3850*/  UPLOP3.LUT UP1, UPT, UPT, UPT, UPT, 0x40, 0x4 ;  /* 0x000000000004789c */ /* 0x000fce0003f2e870 */
[----:B------:R-:W3:Y:S01]  /*3860*/  LDC R2, c[0x0][0xb0c] ;  /* 0x0002c300ff027b82 */ /* 0x000ee20000000800 */
[----:B-1----:R-:W-:Y:S02]  /*3870*/  UISETP.NE.U32.AND UP2, UPT, UR6, URZ, UPT ;  /* 0x000000ff0600728c */ /* 0x002fe4000bf45070 */
[----:B------:R-:W-:Y:S02]  /*3880*/  ULEA UR6, UR37, UR8, 0x18 ;  /* 0x0000000825067291 */ /* 0x000fe4000f8ec0ff */
[----:B------:R-:W-:Y:S02]  /*3890*/  UISETP.NE.AND.EX UP2, UPT, UR7, URZ, UPT, UP2 ;  /* 0x000000ff0700728c */ /* 0x000fe4000bf45320 */
[----:B------:R-:W-:Y:S01]  /*38a0*/  UIADD3 UR7, UPT, UPT, UR6, 0x30, URZ ;  /* 0x0000003006077890 */ /* 0x000fe2000fffe0ff */
[----:B------:R-:W1:Y:S01]  /*38b0*/  LDC R18, c[0x0][0xb20] ;  /* 0x0002c800ff127b82 */ /* 0x000e620000000800 */
[----:B----4-:R-:W-:Y:S01]  /*38c0*/  UISETP.NE.U32.AND UP3, UPT, UR4, URZ, UPT ;  /* 0x000000ff0400728c */ /* 0x010fe2000bf65070 */
[----:B--2---:R-:W-:Y:S01]  /*38d0*/  ISETP.NE.AND P1, PT, R0, 0x1, PT ;  /* 0x000000010000780c */ /* 0x004fe20003f25270 */
[----:B------:R-:W-:-:S02]  /*38e0*/  UPRMT UR37, UR37, 0x654, UR7 ;  /* 0x0000065425257896 */ /* 0x000fc40008000007 */
[----:B------:R-:W-:-:S03]  /*38f0*/  UISETP.NE.AND.EX UP3, UPT, UR5, URZ, UPT, UP3 ;  /* 0x000000ff0500728c */ /* 0x000fc6000bf65330 */
[----:B------:R-:W2:Y:S08]  /*3900*/  LDC.64 R32, c[0x0][0x348] ;  /* 0x0000d200ff207b82 */ /* 0x000eb00000000a00 */
[----:B------:R-:W4:Y:S08]  /*3910*/  LDC.64 R16, c[0x0][0xb10] ;  /* 0x0002c400ff107b82 */ /* 0x000f300000000a00 */
[----:B------:R-:W1:Y:S08]  /*3920*/  LDC.64 R6, c[0x0][0xb18] ;  /* 0x0002c600ff067b82 */ /* 0x000e700000000a00 */
[----:B------:R-:W1:Y:S08]  /*3930*/  LDC.64 R4, c[0x0][0xb28] ;  /* 0x0002ca00ff047b82 */ /* 0x000e700000000a00 */
[----:B---3--:R-:W1:Y:S02]  /*3940*/  LDC R24, c[0x0][0x374] ;  /* 0x0000dd00ff187b82 */ /* 0x008e640000000800 */
.L_x_74:
[C---:B------:R-:W-:Y:S02]  /*3950*/  LEA R0, R29.reuse, UR6, 0x3 ;  /* 0x000000061d007c11 */ /* 0x040fe4000f8e18ff */
[----:B------:R-:W-:Y:S02]  /*3960*/  SHF.L.U32 R3, R28, 0x1f, RZ ;  /* 0x0000001f1c037819 */ /* 0x000fe400000006ff */
[----:B------:R-:W-:Y:S02]  /*3970*/  LEA R20, R29, UR6, 0x4 ;  /* 0x000000061d147c11 */ /* 0x000fe4000f8e20ff */
[----:B---3--:R-:W3:Y:S02]  /*3980*/  SYNCS.PHASECHK.TRANS64.TRYWAIT P0, [R0+URZ+0x50], R3 ;  /* 0x00005003000075a7 */ /* 0x008ee400080011ff */
[----:B---3--:R-:W-:Y:S05]  /*3990*/  @!P0 BRA `(.L_x_67) ;  /* 0x0000002c00108947 */ /* 0x008fea0003800000 */
.L_x_119:
[----:B------:R-:W-:Y:S01]  /*39a0*/  ISETP.GE.AND P0, PT, R40, 0x1, PT ;  /* 0x000000012800780c */ /* 0x000fe20003f06270 */
[----:B------:R-:W1:Y:S01]  /*39b0*/  LDS.128 R20, [R20+0xe0] ;  /* 0x0000e00014147984 */ /* 0x000e620000000c00 */
[----:B------:R-:W-:Y:S01]  /*39c0*/  ISETP.NE.U32.AND P4, PT, RZ, UR4, PT ;  /* 0x00000004ff007c0c */ /* 0x000fe2000bf85070 */
[----:B---3--:R-:W-:Y:S01]  /*39d0*/  VIADD R0, R0, 0x60 ;  /* 0x0000006000007836 */ /* 0x008fe20000000000 */
[----:B------:R-:W-:Y:S02]  /*39e0*/  SHF.L.U32 R26, R30, 0x1f, RZ ;  /* 0x0000001f1e1a7819 */ /* 0x000fe400000006ff */
[----:B------:R-:W-:Y:S02]  /*39f0*/  ISETP.NE.AND.EX P4, PT, RZ, UR5, PT, P4 ;  /* 0x00000005ff007c0c */ /* 0x000fe4000bf85340 */
[----:B------:R-:W-:Y:S01]  /*3a00*/  PRMT R0, RZ, 0x654, R0 ;  /* 0x00000654ff007816 */ /* 0x000fe20000000000 */
[----:B------:R-:W-:Y:S01]  /*3a10*/  @!PT LDS RZ, [RZ] ;  /* 0x00000000fffff984 */ /* 0x000fe20000000800 */
[----:B------:R-:W-:Y:S01]  /*3a20*/  @!PT LDS RZ, [RZ] ;  /* 0x00000000fffff984 */ /* 0x000fe20000000800 */
[----:B------:R-:W-:Y:S01]  /*3a30*/  @!PT LDS RZ, [RZ] ;  /* 0x00000000fffff984 */ /* 0x000fe20000000800 */
[----:B------:R-:W-:Y:S01]  /*3a40*/  @!PT LDS RZ, [RZ] ;  /* 0x00000000fffff984 */ /* 0x000fe20000000800 */
[----:B------:R3:W-:Y:S06]  /*3a50*/  MEMBAR.ALL.CTA ;  /* 0x0000000000007992 */ /* 0x0007ec0000008000 */
[----:B---3--:R-:W3:Y:S02]  /*3a60*/  FENCE.VIEW.ASYNC.S ;  /* 0x00000000000073c6 */ /* 0x008ee40000000000 */
[----:B---3--:R3:W-:Y:S01]  /*3a70*/  SYNCS.ARRIVE.TRANS64.RED.A1T0 RZ, [R0+URZ], RZ ;  /* 0x000000ff00ff79a7 */ /* 0x0087e200081004ff */
[----:B-1----:R-:W-:Y:S11]  /*3a80*/  LOP3.LUT P3, RZ, R22, 0x1, RZ, 0xc0, !PT ;  /* 0x0000000116ff7812 */ /* 0x002ff6000786c0ff */
[----:B------:R-:W-:Y:S02]  /*3a90*/  @!UPT UIADD3 URZ, UPT, UPT, URZ, URZ, URZ ;  /* 0x000000fffffff290 */ /* 0x000fe4000fffe0ff */
[----:B------:R-:W-:Y:S02]  /*3aa0*/  @P3 MOV R13, R20 ;  /* 0x00000014000d3202 */ /* 0x000fe40000000f00 */
[----:B------:R-:W-:Y:S01]  /*3ab0*/  @P3 LOP3.LUT R8, R21, 0xffff, RZ, 0xc0, !PT ;  /* 0x0000ffff15083812 */ /* 0x000fe200078ec0ff */
[----:B---3--:R-:W-:Y:S06]  /*3ac0*/  @!P0 BRA `(.L_x_68) ;  /* 0x0000000000a48947 */ /* 0x008fec0003800000 */
[----:B------:R-:W-:Y:S01]  /*3ad0*/  IMAD.HI.U32 R31, R24, R7, RZ ;  /* 0x00000007181f7227 */ /* 0x000fe200078e00ff */
[----:B------:R-:W-:Y:S02]  /*3ae0*/  ISETP.NE.AND P0, PT, R6, 0x1, PT ;  /* 0x000000010600780c */ /* 0x000fe40003f05270 */
[----:B------:R-:W-:Y:S01]  /*3af0*/  ISETP.NE.AND P2, PT, R40, 0x1, PT ;  /* 0x000000012800780c */ /* 0x000fe20003f45270 */
[----:B----4-:R-:W-:Y:S01]  /*3b00*/  IMAD.HI.U32 R34, R19, R16, RZ ;  /* 0x0000001013227227 */ /* 0x010fe200078e00ff */
[----:B------:R-:W-:Y:S02]  /*3b10*/  SHF.R.U32.HI R31, RZ, R18, R31 ;  /* 0x00000012ff1f7219 */ /* 0x000fe4000001161f */
[----:B------:R-:W-:Y:S01]  /*3b20*/  ISETP.NE.AND P5, PT, R2, 0x1, PT ;  /* 0x000000010200780c */ /* 0x000fe20003fa5270 */
[----:B------:R-:W-:Y:S01]  /*3b30*/  IMAD.HI.U32 R36, R13, R16, RZ ;  /* 0x000000100d247227 */ /* 0x000fe200078e00ff */
[----:B------:R-:W-:Y:S02]  /*3b40*/  SHF.R.U32.HI R34, RZ, R17, R34 ;  /* 0x00000011ff227219 */ /* 0x000fe40000011622 */
[----:B------:R-:W-:Y:S01]  /*3b50*/  SEL R3, R24, R31, !P0 ;  /* 0x0000001f18037207 */ /* 0x000fe20004000000 */
[C---:B------:R-:W-:Y:S01]  /*3b60*/  IMAD.HI.U32 R31, R8.reuse, R7, RZ ;  /* 0x00000007081f7227 */ /* 0x040fe200078e00ff */
[----:B------:R-:W-:Y:S02]  /*3b70*/  SEL R11, R19, R34, !P5 ;  /* 0x00000022130b7207 */ /* 0x000fe40006800000 */
[----:B------:R-:W-:Y:S01]  /*3b80*/  SHF.R.U32.HI R36, RZ, R17, R36 ;  /* 0x00000011ff247219 */ /* 0x000fe20000011624 */
[----:B------:R-:W-:Y:S01]  /*3b90*/  IMAD.HI.U32 R38, R3, R4, RZ ;  /* 0x0000000403267227 */ /* 0x000fe200078e00ff */
[----:B------:R-:W-:Y:S03]  /*3ba0*/  SHF.R.U32.HI R31, RZ, R18, R31 ;  /* 0x00000012ff1f7219 */ /* 0x000fe6000001161f */
[----:B------:R-:W-:Y:S01]  /*3bb0*/  IMAD.HI.U32 R34, R11, R4, RZ ;  /* 0x000000040b227227 */ /* 0x000fe200078e00ff */
[----:B------:R-:W-:Y:S02]  /*3bc0*/  @P2 SHF.R.U32.HI R3, RZ, R5, R38 ;  /* 0x00000005ff032219 */ /* 0x000fe40000011626 */
[----:B------:R-:W-:Y:S02]  /*3bd0*/  SEL R9, R8, R31, !P0 ;  /* 0x0000001f08097207 */ /* 0x000fe40004000000 */
[----:B------:R-:W-:Y:S01]  /*3be0*/  @P2 SHF.R.U32.HI R11, RZ, R5, R34 ;  /* 0x00000005ff0b2219 */ /* 0x000fe20000011622 */
[C---:B------:R-:W-:Y:S01]  /*3bf0*/  IMAD R10, R40.reuse, R3, RZ ;  /* 0x00000003280a7224 */ /* 0x040fe200078e02ff */
[----:B------:R-:W-:Y:S01]  /*3c00*/  SEL R3, R13, R36, !P5 ;  /* 0x000000240d037207 */ /* 0x000fe20006800000 */
[C---:B------:R-:W-:Y:S03]  /*3c10*/  IMAD.HI.U32 R14, R9.reuse, R4, RZ ;  /* 0x00000004090e7227 */ /* 0x040fe600078e00ff */
[----:B------:R-:W-:Y:S01]  /*3c20*/  ISETP.GE.AND P0, PT, R9, R10, PT ;  /* 0x0000000a0900720c */ /* 0x000fe20003f06270 */
[C---:B------:R-:W-:Y:S01]  /*3c30*/  IMAD R12, R40.reuse, R11, RZ ;  /* 0x0000000b280c7224 */ /* 0x040fe200078e02ff */
[-C--:B------:R-:W-:Y:S04]  /*3c40*/  SHF.R.U32.HI R14, RZ, R5.reuse, R14 ;  /* 0x00000005ff0e7219 */ /* 0x080fe8000001160e */
[----:B------:R-:W-:Y:S02]  /*3c50*/  ISETP.GE.OR P0, PT, R3, R12, P0 ;  /* 0x0000000c0300720c */ /* 0x000fe40000706670 */
[----:B------:R-:W-:Y:S05]  /*3c60*/  SEL R15, R9, R14, !P2 ;  /* 0x0000000e090f7207 */ /* 0x000fea0005000000 */
[----:B------:R-:W-:Y:S04]  /*3c70*/  IMAD.MOV R14, RZ, RZ, -R15 ;  /* 0x000000ffff0e7224 */ /* 0x000fe800078e0a0f */
[----:B------:R-:W-:Y:S02]  /*3c80*/  IMAD R14, R40, R14, R9 ;  /* 0x0000000e280e7224 */ /* 0x000fe400078e0209 */
[C---:B------:R-:W-:Y:S05]  /*3c90*/  @!P0 IMAD.HI.U32 R10, R3.reuse, R4, RZ ;  /* 0x00000004030a8227 */ /* 0x040fea00078e00ff */
[----:B------:R-:W-:Y:S04]  /*3ca0*/  @!P0 SHF.R.U32.HI R10, RZ, R5, R10 ;  /* 0x00000005ff0a8219 */ /* 0x000fe8000001160a */
[----:B------:R-:W-:Y:S01]  /*3cb0*/  @!P0 SEL R0, R3, R10, !P2 ;  /* 0x0000000a03008207 */ /* 0x000fe20005000000 */
[----:B------:R-:W-:Y:S03]  /*3cc0*/  IMAD.MOV R10, RZ, RZ, -R3 ;  /* 0x000000ffff0a7224 */ /* 0x000fe600078e0a03 */
[----:B------:R-:W-:Y:S01]  /*3cd0*/  @!P0 IADD3 R15, PT, PT, R15, -R0, RZ ;  /* 0x800000000f0f8210 */ /* 0x000fe20007ffe0ff */
[----:B------:R-:W-:Y:S01]  /*3ce0*/  @!P0 IMAD R0, R11, R14, R0 ;  /* 0x0000000e0b008224 */ /* 0x000fe200078e0200 */
[----:B------:R-:W-:Y:S01]  /*3cf0*/  IADD3 R11, PT, PT, -R9, RZ, RZ ;  /* 0x000000ff090b7210 */ /* 0x000fe20007ffe1ff */
[----:B------:R-:W-:Y:S02]  /*3d00*/  IMAD R13, R2, R10, R13 ;  /* 0x0000000a020d7224 */ /* 0x000fe400078e020d */
[----:B------:R-:W-:Y:S02]  /*3d10*/  @!P0 IMAD R9, R15, R40, R3 ;  /* 0x000000280f098224 */ /* 0x000fe400078e0203 */
[----:B------:R-:W-:Y:S02]  /*3d20*/  @!P0 IMAD.MOV.U32 R3, RZ, RZ, R0 ;  /* 0x000000ffff038224 */ /* 0x000fe400078e0000 */
[----:B------:R-:W-:Y:S02]  /*3d30*/  IMAD R8, R6, R11, R8 ;  /* 0x0000000b06087224 */ /* 0x000fe400078e0208 */
[----:B------:R-:W-:Y:S02]  /*3d40*/  IMAD R13, R3, R2, R13 ;  /* 0x00000002030d7224 */ /* 0x000fe400078e020d */
[----:B------:R-:W-:Y:S02]  /*3d50*/  IMAD R8, R9, R6, R8 ;  /* 0x0000000609087224 */ /* 0x000fe400078e0208 */
.L_x_68:
[----:B------:R-:W-:Y:S05]  /*3d60*/  BRA.U UP1, `(.L_x_69) ;  /* 0x0000000101107547 */ /* 0x000fea000b800000 */
[----:B------:R-:W-:Y:S04]  /*3d70*/  MOV R0, UR13 ;  /* 0x0000000d00007c02 */ /* 0x000fe80008000f00 */
[----:B------:R-:W-:Y:S04]  /*3d80*/  SHF.L.U32 R3, R0, 0x1f, RZ ;  /* 0x0000001f00037819 */ /* 0x000fe800000006ff */
[----:B------:R-:W1:Y:S02]  /*3d90*/  SYNCS.PHASECHK.TRANS64.TRYWAIT P0, [UR6+0x48], R3 ;  /* 0x00004803ff0075a7 */ /* 0x000e640008001106 */
[----:B-1----:R-:W-:Y:S05]  /*3da0*/  @!P0 BRA `(.L_x_70) ;  /* 0x0000002800208947 */ /* 0x002fea0003800000 */
.L_x_69:
[----:B------:R-:W-:Y:S05]  /*3db0*/  BRA.U !UP3, `(.L_x_71) ;  /* 0x000000010b347547 */ /* 0x000fea000b800000 */
[----:B------:R-:W-:Y:S01]  /*3dc0*/  UPLOP3.LUT UP0, UPT, UPT, UPT, UP2, 0x80, 0x8 ;  /* 0x000000000008789c */ /* 0x000fe20003f0f020 */
[----:B-1----:R-:W-:Y:S02]  /*3dd0*/  HFMA2 R0, -RZ, RZ, 0, 5.9604644775390625e-08 ;  /* 0x00000001ff007431 */ /* 0x002fe400000001ff */
[----:B------:R-:W-:Y:S03]  /*3de0*/  IMAD.MOV.U32 R96, RZ, RZ, 0x1 ;  /* 0x00000001ff607424 */ /* 0x000fe600078e00ff */
[----:B------:R-:W-:Y:S05]  /*3df0*/  PLOP3.LUT P0, PT, PT, PT, UP0, 0x80, 0x8 ;  /* 0x000000000008781c */ /* 0x000fea0003f0f008 */
[----:B------:R-:W1:Y:S01]  /*3e00*/  @UP0 LDCU.64 UR8, c[0x0][0x888] ;  /* 0x00011100ff0807ac */ /* 0x000e620008000a00 */
[----:B------:R-:W-:Y:S07]  /*3e10*/  @UP0 UIMAD UR7, UR36, UR4, URZ ;  /* 0x00000004240702a4 */ /* 0x000fee000f8e02ff */
[----:B------:R-:W-:Y:S01]  /*3e20*/  @!P0 PRMT R96, R0, 0x7610, R96 ;  /* 0x0000761000608816 */ /* 0x000fe20000000060 */
[----:B-1----:R-:W-:Y:S03]  /*3e30*/  @UP0 UIMAD.WIDE UR8, UR7, 0x4, UR8 ;  /* 0x00000004070808a5 */ /* 0x002fe6000f8e0208 */
[----:B------:R-:W1:Y:S03]  /*3e40*/  @!UP0 LDCU UR7, c[0x0][0x880] ;  /* 0x00011000ff0787ac */ /* 0x000e660008000800 */
[----:B------:R-:W-:Y:S01]  /*3e50*/  IMAD.U32 R10, RZ, RZ, UR8 ;  /* 0x00000008ff0a7e24 */ /* 0x000fe2000f8e00ff */
[----:B------:R-:W-:Y:S05]  /*3e60*/  MOV R11, UR9 ;  /* 0x00000009000b7c02 */ /* 0x000fea0008000f00 */
[----:B-----5:R3:W5:Y:S02]  /*3e70*/  @P0 LDG.E R49, desc[UR40][R10.64] ;  /* 0x000000280a310981 */ /* 0x020764000c1e1900 */
[----:B-1-3--:R-:W-:Y:S07]  /*3e80*/  @!P0 IMAD.U32 R49, RZ, RZ, UR7 ;  /* 0x00000007ff318e24 */ /* 0x00afee000f8e00ff */
.L_x_71:
[----:B-----5:R-:W-:Y:S01]  /*3e90*/  @!P4 FSETP.EQ.AND P5, PT, R49, RZ, PT ;  /* 0x000000ff3100c20b */ /* 0x020fe20003fa2000 */
[----:B------:R-:W-:Y:S01]  /*3ea0*/  @!UPT UIADD3 URZ, UPT, UPT, URZ, URZ, URZ ;  /* 0x000000fffffff290 */ /* 0x000fe2000fffe0ff */
[----:B------:R-:W-:Y:S11]  /*3eb0*/  @!P4 BRA `(.L_x_72) ;  /* 0x000000000014c947 */ /* 0x000ff60003800000 */
[----:B------:R-:W-:Y:S02]  /*3ec0*/  LOP3.LUT P0, RZ, R96, 0xff, RZ, 0xc0, !PT ;  /* 0x000000ff60ff7812 */ /* 0x000fe4000780c0ff */
[----:B------:R-:W-:Y:S04]  /*3ed0*/  PLOP3.LUT P5, PT, PT, PT, UP0, 0x80, 0x8 ;  /* 0x000000000008781c */ /* 0x000fe80003faf008 */
[----:B------:R-:W-:Y:S07]  /*3ee0*/  PLOP3.LUT P5, PT, P5, PT, PT, 0x8, 0x80 ;  /* 0x000000000080781c */ /* 0x000fee0002fae170 */
[----:B------:R-:W-:Y:S11]  /*3ef0*/  @P0 FSETP.EQ.AND P5, PT, R49, RZ, PT ;  /* 0x000000ff3100020b */ /* 0x000ff60003fa2000 */
[----:B------:R-:W-:Y:S02]  /*3f00*/  @!UPT UIADD3 URZ, UPT, UPT, URZ, URZ, URZ ;  /* 0x000000fffffff290 */ /* 0x000fe4000fffe0ff */
.L_x_72:
[----:B------:R-:W3:Y:S01]  /*3f10*/  SYNCS.PHASECHK.TRANS64.TRYWAIT P4, [UR6+0x38], R26 ;  /* 0x0000381aff0075a7 */ /* 0x000ee20008081106 */
[----:B------:R-:W-:Y:S01]  /*3f20*/  @P3 SHF.R.U32.HI R27, RZ, 0x10, R21 ;  /* 0x00000010ff1b3819 */ /* 0x000fe20000011615 */
[----:B------:R-:W-:Y:S01]  /*3f30*/  VIADD R29, R29, 0x1 ;  /* 0x000000011d1d7836 */ /* 0x000fe20000000000 */
[----:B------:R-:W5:Y:S08]  /*3f40*/  LDC.64 R14, c[0x0][0xb10] ;  /* 0x0002c400ff0e7b82 */ /* 0x000f700000000a00 */
[----:B------:R-:W2:Y:S08]  /*3f50*/  LDC.64 R10, c[0x0][0xb18] ;  /* 0x0002c600ff0a7b82 */ /* 0x000eb00000000a00 */
[----:B-1----:R-:W1:Y:S08]  /*3f60*/  @!P1 LDC R0, c[0x0][0xb20] ;  /* 0x0002c800ff009b82 */ /* 0x002e700000000800 */
[----:B------:R-:W4:Y:S01]  /*3f70*/  @!P1 LDC R3, c[0x0][0xb0c] ;  /* 0x0002c300ff039b82 */ /* 0x000f220000000800 */
[----:B-----5:R-:W-:Y:S05]  /*3f80*/  @!P1 IMAD.HI.U32 R14, R13, R14, RZ ;  /* 0x0000000e0d0e9227 */ /* 0x020fea00078e00ff */
[----:B------:R-:W-:Y:S01]  /*3f90*/  @!P1 SHF.R.U32.HI R14, RZ, R15, R14 ;  /* 0x0000000fff0e9219 */ /* 0x000fe2000001160e */
[----:B--2---:R-:W-:Y:S01]  /*3fa0*/  @!P1 IMAD.HI.U32 R11, R8, R11, RZ ;  /* 0x0000000b080b9227 */ /* 0x004fe200078e00ff */
[----:B------:R-:W-:Y:S04]  /*3fb0*/  @!P1 ISETP.NE.AND P0, PT, R10, 0x1, PT ;  /* 0x000000010a00980c */ /* 0x000fe80003f05270 */
[----:B-1----:R-:W-:Y:S02]  /*3fc0*/  @!P1 SHF.R.U32.HI R9, RZ, R0, R11 ;  /* 0x00000000ff099219 */ /* 0x002fe4000001160b */
[----:B----4-:R-:W-:Y:S02]  /*3fd0*/  @!P1 ISETP.NE.AND P2, PT, R3, 0x1, PT ;  /* 0x000000010300980c */ /* 0x010fe40003f45270 */
[----:B------:R-:W-:Y:S02]  /*3fe0*/  @!P1 SEL R9, R8, R9, !P0 ;  /* 0x0000000908099207 */ /* 0x000fe40004000000 */
[----:B------:R-:W-:Y:S02]  /*3ff0*/  ELECT P0, URZ, PT ;  /* 0x0000000000ff782f */ /* 0x000fe40003800000 */
[----:B------:R-:W-:Y:S05]  /*4000*/  @!P1 SEL R14, R13, R14, !P2 ;  /* 0x0000000e0d0e9207 */ /* 0x000fea0005000000 */
[----:B------:R-:W-:Y:S02]  /*4010*/  @!P1 IMAD.IADD R0, R9, 0x1, -R14 ;  /* 0x0000000109009824 */ /* 0x000fe400078e0a0e */
[----:B------:R-:W-:Y:S02]  /*4020*/  @!P1 IMAD.IADD R9, R14, 0x1, -R9 ;  /* 0x000000010e099824 */ /* 0x000fe400078e0a09 */
[----:B------:R-:W-:Y:S02]  /*4030*/  @!P1 IMAD R13, R0, R3, R13 ;  /* 0x00000003000d9224 */ /* 0x000fe400078e020d */
[----:B------:R-:W-:Y:S01]  /*4040*/  @!P1 IMAD R8, R9, R10, R8 ;  /* 0x0000000a09089224 */ /* 0x000fe200078e0208 */
[----:B---3--:R-:W-:Y:S06]  /*4050*/  @!P4 BRA `(.L_x_73) ;  /* 0x00000024008cc947 */ /* 0x008fec0003800000 */
.L_x_122:
[----:B------:R-:W-:Y:S01]  /*4060*/  PLOP3.LUT P5, PT, P5, P0, PT, 0xf2, 0x2f ;  /* 0x00000000002f781c */ /* 0x000fe20002fa1e72 */
[----:B------:R-:W-:Y:S01]  /*4070*/  UMOV UR14, 0x0 ;  /* 0x00000000000e7882 */ /* 0x000fe20000000000 */
[----:B------:R-:W-:Y:S01]  /*4080*/  LOP3.LUT R30, R30, 0x1, RZ, 0x3c, !PT ;  /* 0x000000011e1e7812 */ /* 0x000fe200078e3cff */
[----:B------:R-:W-:Y:S01]  /*4090*/  UMOV UR15, 0x10000000 ;  /* 0x10000000000f7882 */ /* 0x000fe20000000000 */
[----:B------:R-:W-:Y:S01]  /*40a0*/  UMOV UR12, UR36 ;  /* 0x00000024000c7c82 */ /* 0x000fe20008000000 */
[----:B------:R-:W-:Y:S08]  /*40b0*/  @P3 R2UR UR36, R27 ;  /* 0x000000001b2432ca */ /* 0x000ff000000e0000 */
[----:B-1----:R-:W-:Y:S01]  /*40c0*/  @!P5 IADD3 R3, P0, PT, R32, 0x580, RZ ;  /* 0x000005802003d810 */ /* 0x002fe20007f1e0ff */
[----:B------:R-:W-:Y:S01]  /*40d0*/  @!P5 IMAD.SHL.U32 R91, R91, 0x40, RZ ;  /* 0x000000405b5bd824 */ /* 0x000fe200078e00ff */
[----:B------:R-:W-:Y:S01]  /*40e0*/  VOTEU.ALL UP1, P5 ;  /* 0x0000000000ff7886 */ /* 0x000fe20002820000 */
[----:B------:R-:W-:Y:S01]  /*40f0*/  @!P5 IMAD.SHL.U32 R97, R97, 0x40, RZ ;  /* 0x000000406161d824 */ /* 0x000fe200078e00ff */
[----:B------:R-:W-:Y:S01]  /*4100*/  @!P5 R2UR UR8, R3 ;  /* 0x000000000308d2ca */ /* 0x000fe200000e0000 */
[----:B------:R-:W-:Y:S01]  /*4110*/  @!P5 IMAD.X R0, RZ, RZ, R33, P0 ;  /* 0x000000ffff00d224 */ /* 0x000fe200000e0621 */
[----:B------:R-:W-:Y:S01]  /*4120*/  @!P5 R2UR UR10, R91 ;  /* 0x000000005b0ad2ca */ /* 0x000fe200000e0000 */
[----:B------:R-:W-:Y:S01]  /*4130*/  @!UP1 UIADD3 UR9, UPT, UPT, UR6, 0x30, URZ ;  /* 0x0000003006099890 */ /* 0x000fe2000fffe0ff */
[----:B------:R-:W-:Y:S01]  /*4140*/  @!P5 R2UR UR11, R97 ;  /* 0x00000000610bd2ca */ /* 0x000fe200000e0000 */
[----:B------:R-:W-:Y:S01]  /*4150*/  IMAD.IADD R91, R8, 0x1, R79 ;  /* 0x00000001085b7824 */ /* 0x000fe200078e024f */
[----:B------:R-:W-:Y:S01]  /*4160*/  @!P5 R2UR UR7, R0 ;  /* 0x000000000007d2ca */ /* 0x000fe200000e0000 */
[----:B------:R-:W-:Y:S01]  /*4170*/  IMAD.IADD R97, R13, 0x1, R90 ;  /* 0x000000010d617824 */ /* 0x000fe200078e025a */
[C---:B------:R-:W-:Y:S04]  /*4180*/  ISETP.NE.AND P0, PT, R29.reuse, 0x2, PT ;  /* 0x000000021d00780c */ /* 0x040fe80003f05270 */
[----:B------:R-:W-:Y:S01]  /*4190*/  SEL R3, RZ, 0x1, P0 ;  /* 0x00000001ff037807 */ /* 0x000fe20000000000 */
[----:B------:R-:W-:Y:S01]  /*41a0*/  IMAD.U32 R10, RZ, RZ, UR8 ;  /* 0x00000008ff0a7e24 */ /* 0x000fe2000f8e00ff */
[----:B------:R-:W-:Y:S01]  /*41b0*/  @!UP1 UIADD3 UR8, UPT, UPT, UR6, 0x200, URZ ;  /* 0x0000020006089890 */ /* 0x000fe2000fffe0ff */
[----:B------:R-:W-:Y:S01]  /*41c0*/  SEL R29, R29, RZ, P0 ;  /* 0x000000ff1d1d7207 */ /* 0x000fe20000000000 */
[----:B------:R-:W-:Y:S01]  /*41d0*/  VOTEU.ALL UP1, P5 ;  /* 0x0000000000ff7886 */ /* 0x000fe20002820000 */
[----:B------:R-:W-:Y:S02]  /*41e0*/  LOP3.LUT R28, R28, R3, RZ, 0x3c, !PT ;  /* 0x000000031c1c7212 */ /* 0x000fe400078e3cff */
[----:B------:R-:W-:Y:S01]  /*41f0*/  IMAD.U32 R11, RZ, RZ, UR7 ;  /* 0x00000007ff0b7e24 */ /* 0x000fe2000f8e00ff */
[----:B------:R-:W-:Y:S04]  /*4200*/  @!P5 R2UR UR16, R10 ;  /* 0x000000000a10d2ca */ /* 0x000fe800000e0000 */
[----:B------:R-:W-:Y:S11]  /*4210*/  @!P5 R2UR UR17, R11 ;  /* 0x000000000b11d2ca */ /* 0x000ff600000e0000 */
[----:B------:R-:W-:Y:S02]  /*4220*/  @!UPT UIADD3 URZ, UPT, UPT, URZ, URZ, URZ ;  /* 0x000000fffffff290 */ /* 0x000fe4000fffe0ff */
[----:B------:R3:W-:Y:S01]  /*4230*/  @!UP1 UTMALDG.3D [UR8], [UR16], desc[UR14] ;  /* 0x00000e08100095b4 */ /* 0x0007e20008011000 */
[----:B------:R3:W-:Y:S01]  /*4240*/  @!P5 SYNCS.ARRIVE.TRANS64.RED.A0TR RZ, [UR6+0x30], R25 ;  /* 0x00003019ffffd9a7 */ /* 0x0007e20008300406 */
[----:B------:R-:W-:Y:S01]  /*4250*/  UPLOP3.LUT UP1, UPT, UPT, UPT, UPT, 0x80, 0x8 ;  /* 0x000000000008789c */ /* 0x000fe20003f2f070 */
[----:B------:R-:W-:Y:S01]  /*4260*/  SYNCS.ARRIVE.TRANS64.RED.A1T0 RZ, [UR37], RZ ;  /* 0x000000ffffff79a7 */ /* 0x000fe20008100425 */
[----:B------:R-:W-:Y:S09]  /*4270*/  @P3 BRA `(.L_x_74) ;  /* 0xfffffff400b43947 */ /* 0x000ff2000383ffff */
[----:B------:R-:W-:Y:S07]  /*4280*/  MOV R0, UR6 ;  /* 0x0000000600007c02 */ /* 0x000fee0008000f00 */
.L_x_75:
[----:B-1----:R-:W-:-:S04]  /*4290*/  SHF.L.U32 R3, R30, 0x1f, RZ ;  /* 0x0000001f1e037819 */ /* 0x002fc800000006ff */
[----:B------:R1:W2:Y:S03]  /*42a0*/  SYNCS.PHASECHK.TRANS64.TRYWAIT P0, [R0+URZ+0x38], R3 ;  /* 0x00003803000075a7 */ /* 0x0002a600080011ff */
[----:B--2---:R-:W-:Y:S05]  /*42b0*/  @!P0 NANOSLEEP.SYNCS 0x989680 ;  /* 0x009896800000895d */ /* 0x004fea0003900000 */
[----:B------:R-:W2:Y:S02]  /*42c0*/  @!P0 SYNCS.PHASECHK.TRANS64 P0, [R0+URZ+0x38], R3 ;  /* 0x00003803000085a7 */ /* 0x000ea400080010ff */
[----:B--23--:R-:W-:Y:S05]  /*42d0*/  @P0 EXIT ;  /* 0x000000000000094d */ /* 0x00cfea0003800000 */
[----:B------:R-:W-:Y:S05]  /*42e0*/  BRA `(.L_x_75) ;  /* 0xfffffffc00e87947 */ /* 0x000fea000383ffff */
.L_x_66:
[----:B------:R-:W-:-:S06]  /*42f0*/  UISETP.GE.AND UP1, UPT, UR8, 0x4, UPT ;  /* 0x000000040800788c */ /* 0x000fcc000bf26270 */
[----:B------:R-:W-:-:S13]  /*4300*/  PLOP3.LUT P0, PT, PT, PT, UP1, 0x80, 0x8 ;  /* 0x000000000008781c */ /* 0x000fda0003f0f018 */
[----:B------:R-:W-:Y:S05]  /*4310*/  @!P0 EXIT ;  /* 0x000000000000894d */ /* 0x000fea0003800000 */
[----:B------:R-:W-:Y:S01]  /*4320*/  BAR.SYNC.DEFER_BLOCKING 0x6, 0xa0 ;  /* 0x0182800000007b1d */ /* 0x000fe20000010000 */
[C---:B------:R-:W-:Y:S02]  /*4330*/  IMAD.SHL.U32 R5, R101.reuse, 0x40, RZ ;  /* 0x0000004065057824 */ /* 0x040fe400078e00ff */
[----:B------:R-:W-:Y:S02]  /*4340*/  HFMA2 R111, -RZ, RZ, 0, 0 ;  /* 0x00000000ff6f7431 */ /* 0x000fe400000001ff */
[C---:B------:R-:W-:Y:S01]  /*4350*/  IMAD.SHL.U32 R0, R101.reuse, 0x20, RZ ;  /* 0x0000002065007824 */ /* 0x040fe200078e00ff */
[----:B------:R-:W-:Y:S01]  /*4360*/  CS2R R106, SRZ ;  /* 0x00000000006a7805 */ /* 0x000fe2000001ff00 */
[----:B------:R-:W-:Y:S01]  /*4370*/  IMAD.SHL.U32 R2, R101, 0x2, RZ ;  /* 0x0000000265027824 */ /* 0x000fe200078e00ff */
[----:B------:R-:W-:Y:S01]  /*4380*/  UMOV UR43, 0x400 ;  /* 0x00000400002b7882 */ /* 0x000fe20000000000 */
[----:B------:R-:W1:Y:S01]  /*4390*/  LDC R99, c[0x0][0x370] ;  /* 0x0000dc00ff637b82 */ /* 0x000e620000000800 */
[----:B------:R-:W-:Y:S01]  /*43a0*/  ULEA UR43, UR37, UR43, 0x18 ;  /* 0x0000002b252b7291 */ /* 0x000fe2000f8ec0ff */
[----:B------:R-:W-:Y:S01]  /*43b0*/  LOP3.LUT R7, R5, 0x180, RZ, 0xc0, !PT ;  /* 0x0000018005077812 */ /* 0x000fe200078ec0ff */
[C---:B------:R-:W-:Y:S01]  /*43c0*/  IMAD.SHL.U32 R103, R101.reuse, 0x8, RZ ;  /* 0x0000000865677824 */ /* 0x040fe200078e00ff */
[----:B------:R-:W-:Y:S01]  /*43d0*/  LOP3.LUT R0, R0, 0xc00, RZ, 0xc0, !PT ;  /* 0x00000c0000007812 */ /* 0x000fe200078ec0ff */
[----:B------:R-:W-:Y:S01]  /*43e0*/  IMAD.U32 R46, R101, 0x10000, RZ ;  /* 0x00010000652e7824 */ /* 0x000fe200078e00ff */
[----:B------:R-:W-:Y:S01]  /*43f0*/  LOP3.LUT R2, R7, 0x20, R2, 0xf8, !PT ;  /* 0x0000002007027812 */ /* 0x000fe200078ef802 */
[----:B------:R-:W-:Y:S01]  /*4400*/  UIADD3 UR4, UPT, UPT, UR43, 0x1200, URZ ;  /* 0x000012002b047890 */ /* 0x000fe2000fffe0ff */
[----:B------:R-:W2:Y:S01]  /*4410*/  LDC R42, c[0x0][0xb0c] ;  /* 0x0002c300ff2a7b82 */ /* 0x000ea20000000800 */
[----:B------:R-:W-:Y:S01]  /*4420*/  LOP3.LUT R0, R0, 0x40, R5, 0xf8, !PT ;  /* 0x0000004000007812 */ /* 0x000fe200078ef805 */
[----:B------:R-:W-:Y:S01]  /*4430*/  IMAD.MOV.U32 R44, RZ, RZ, RZ ;  /* 0x000000ffff2c7224 */ /* 0x000fe200078e00ff */
[----:B------:R-:W-:Y:S01]  /*4440*/  LOP3.LUT R103, R2, 0x30, R103, 0x78, !PT ;  /* 0x0000003002677812 */ /* 0x000fe200078e7867 */
[----:B------:R-:W-:Y:S01]  /*4450*/  IMAD.MOV.U32 R108, RZ, RZ, RZ ;  /* 0x000000ffff6c7224 */ /* 0x000fe200078e00ff */
[----:B------:R-:W-:Y:S01]  /*4460*/  LOP3.LUT R0, R0, 0x200, R5, 0xf8, !PT ;  /* 0x0000020000007812 */ /* 0x000fe200078ef805 */
[----:B------:R-:W-:Y:S01]  /*4470*/  IMAD.SHL.U32 R5, R101, 0x10, RZ ;  /* 0x0000001065057824 */ /* 0x000fe200078e00ff */
[----:B------:R-:W-:Y:S01]  /*4480*/  LOP3.LUT R46, R46, 0x600000, RZ, 0xc0, !PT ;  /* 0x006000002e2e7812 */ /* 0x000fe200078ec0ff */
[----:B------:R-:W4:Y:S01]  /*4490*/  LDC R98, c[0x0][0xb20] ;  /* 0x0002c800ff627b82 */ /* 0x000f220000000800 */
[----:B------:R-:W3:Y:S01]  /*44a0*/  LDS R3, [UR43+0x100] ;  /* 0x0001002bff037984 */ /* 0x000ee20008000800 */
[----:B------:R-:W-:Y:S01]  /*44b0*/  LOP3.LUT R103, R0, R103, RZ, 0xfc, !PT ;  /* 0x0000006700677212 */ /* 0x000fe200078efcff */
[----:B------:R-:W-:Y:S01]  /*44c0*/  IMAD.U32 R109, RZ, RZ, UR4 ;  /* 0x00000004ff6d7e24 */ /* 0x000fe2000f8e00ff */
[----:B------:R-:W-:Y:S01]  /*44d0*/  LOP3.LUT R5, R5, 0x20, RZ, 0xc0, !PT ;  /* 0x0000002005057812 */ /* 0x000fe200078ec0ff */
[----:B------:R-:W1:Y:S01]  /*44e0*/  LDCU.64 UR46, c[0x0][0x348] ;  /* 0x00006900ff2e77ac */ /* 0x000e620008000a00 */
[----:B------:R-:W-:-:S02]  /*44f0*/  IADD3 R102, PT, PT, R103, UR43, RZ ;  /* 0x0000002b67667c10 */ /* 0x000fc4000fffe0ff */
[----:B------:R-:W1:Y:S01]  /*4500*/  LDC R41, c[0x0][0xb30] ;  /* 0x0002cc00ff297b82 */ /* 0x000e620000000800 */
[----:B------:R-:W1:Y:S01]  /*4510*/  LDCU.64 UR38, c[0x0][0x888] ;  /* 0x00011100ff2677ac */ /* 0x000e620008000a00 */
[----:B------:R-:W-:Y:S01]  /*4520*/  IADD3 R102, PT, PT, -R5, 0x200, R102 ;  /* 0x0000020005667810 */ /* 0x000fe20007ffe166 */
[----:B------:R-:W-:-:S05]  /*4530*/  UIADD3 UR42, UPT, UPT, UR43, 0x200, URZ ;  /* 0x000002002b2a7890 */ /* 0x000fca000fffe0ff */
[----:B------:R-:W1:Y:S08]  /*4540*/  LDC.64 R88, c[0x0][0xb10] ;  /* 0x0002c400ff587b82 */ /* 0x000e700000000a00 */
[----:B------:R-:W1:Y:S08]  /*4550*/  LDC.64 R38, c[0x0][0xb18] ;  /* 0x0002c600ff267b82 */ /* 0x000e700000000a00 */
[----:B------:R-:W1:Y:S08]  /*4560*/  LDC.64 R84, c[0x0][0x888] ;  /* 0x00022200ff547b82 */ /* 0x000e700000000a00 */
[----:B------:R-:W1:Y:S01]  /*4570*/  LDC.64 R36, c[0x0][0xb28] ;  /* 0x0002ca00ff247b82 */ /* 0x000e620000000a00 */
[----:B---3--:R-:W-:-:S07]  /*4580*/  IMAD.IADD R46, R3, 0x1, R46 ;  /* 0x00000001032e7824 */ /* 0x008fce00078e022e */
[----:B------:R-:W3:Y:S08]  /*4590*/  LDC.64 R86, c[0x0][0x890] ;  /* 0x00022400ff567b82 */ /* 0x000ef00000000a00 */
[----:B------:R-:W1:Y:S08]  /*45a0*/  LDC.64 R82, c[0x0][0x8b0] ;  /* 0x00022c00ff527b82 */ /* 0x000e700000000a00 */
[----:B------:R-:W1:Y:S08]  /*45b0*/  LDC.64 R80, c[0x0][0x8a8] ;  /* 0x00022a00ff507b82 */ /* 0x000e700000000a00 */
[----:B--2-4-:R-:W1:Y:S02]  /*45c0*/  LDC R100, c[0x0][0x374] ;  /* 0x0000dd00ff647b82 */ /* 0x014e640000000800 */
.L_x_93:
[----:B------:R-:W-:Y:S02]  /*45d0*/  LEA R0, R111, UR43, 0x3 ;  /* 0x0000002b6f007c11 */ /* 0x000fe4000f8e18ff */
[----:B------:R-:W-:Y:S02]  /*45e0*/  SHF.L.U32 R3, R107, 0x1f, RZ ;  /* 0x0000001f6b037819 */ /* 0x000fe400000006ff */
[----:B------:R-:W-:Y:S02]  /*45f0*/  LEA R16, R111, UR43, 0x4 ;  /* 0x0000002b6f107c11 */ /* 0x000fe4000f8e20ff */
[----:B--2---:R-:W2:Y:S02]  /*4600*/  SYNCS.PHASECHK.TRANS64.TRYWAIT P0, [R0+URZ+0x50], R3 ;  /* 0x00005003000075a7 */ /* 0x004ea400080011ff */
[----:B-12---:R-:W-:Y:S05]  /*4610*/  @!P0 BRA `(.L_x_76) ;  /* 0x0000002000348947 */ /* 0x006fea0003800000 */
.L_x_123:
[----:B------:R-:W4:Y:S01]  /*4620*/  LDC.64 R12, c[0x0][0xb10] ;  /* 0x0002c400ff0c7b82 */ /* 0x000f220000000a00 */
[----:B------:R-:W3:Y:S01]  /*4630*/  LDS.128 R16, [R16+0xe0] ;  /* 0x0000e00010107984 */ /* 0x000ee20000000c00 */
[----:B-1----:R-:W-:Y:S01]  /*4640*/  ISETP.NE.AND P1, PT, R41, 0x1, PT ;  /* 0x000000012900780c */ /* 0x002fe20003f25270 */
[----:B--2---:R-:W-:Y:S01]  /*4650*/  VIADD R0, R0, 0x60 ;  /* 0x0000006000007836 */ /* 0x004fe20000000000 */
[----:B------:R-:W-:Y:S04]  /*4660*/  ISETP.GE.AND P0, PT, R40, 0x1, PT ;  /* 0x000000012800780c */ /* 0x000fe80003f06270 */
[----:B------:R-:W1:Y:S01]  /*4670*/  LDC.64 R10, c[0x0][0xb18] ;  /* 0x0002c600ff0a7b82 */ /* 0x000e620000000a00 */
[----:B------:R-:W-:Y:S01]  /*4680*/  PRMT R0, RZ, 0x654, R0 ;  /* 0x00000654ff007816 */ /* 0x000fe20000000000 */
[----:B------:R-:W-:Y:S01]  /*4690*/  @!PT LDS RZ, [RZ] ;  /* 0x00000000fffff984 */ /* 0x000fe20000000800 */
[----:B------:R-:W-:Y:S01]  /*46a0*/  @!PT LDS RZ, [RZ] ;  /* 0x00000000fffff984 */ /* 0x000fe20000000800 */
[----:B------:R-:W-:Y:S01]  /*46b0*/  @!PT LDS RZ, [RZ] ;  /* 0x00000000fffff984 */ /* 0x000fe20000000800 */
[----:B------:R-:W-:Y:S01]  /*46c0*/  @!PT LDS RZ, [RZ] ;  /* 0x00000000fffff984 */ /* 0x000fe20000000800 */
[----:B------:R2:W-:Y:S06]  /*46d0*/  MEMBAR.ALL.CTA ;  /* 0x0000000000007992 */ /* 0x0005ec0000008000 */
[----:B--2---:R-:W2:Y:S01]  /*46e0*/  FENCE.VIEW.ASYNC.S ;  /* 0x00000000000073c6 */ /* 0x004ea20000000000 */
[----:B------:R-:W1:Y:S08]  /*46f0*/  @!P1 LDC R14, c[0x0][0xb20] ;  /* 0x0002c800ff0e9b82 */ /* 0x000e700000000800 */
[----:B------:R-:W1:Y:S01]  /*4700*/  @!P1 LDC R9, c[0x0][0xb0c] ;  /* 0x0002c300ff099b82 */ /* 0x000e620000000800 */
[----:B--2---:R2:W-:Y:S01]  /*4710*/  SYNCS.ARRIVE.TRANS64.RED.A1T0 RZ, [R0+URZ], RZ ;  /* 0x000000ff00ff79a7 */ /* 0x0045e200081004ff */
[----:B---3--:R-:W-:Y:S04]  /*4720*/  LOP3.LUT P4, RZ, R18, 0x1, RZ, 0xc0, !PT ;  /* 0x0000000112ff7812 */ /* 0x008fe8000788c0ff */
[----:B------:R-:W-:Y:S09]  /*4730*/  P2R R110, PR, RZ, 0x10 ;  /* 0x00000010ff6e7803 */ /* 0x000ff20000000000 */
[----:B------:R-:W-:Y:S02]  /*4740*/  @P4 MOV R45, R16 ;  /* 0x00000010002d4202 */ /* 0x000fe40000000f00 */
[----:B------:R-:W-:Y:S01]  /*4750*/  @P4 LOP3.LUT R43, R17, 0xffff, RZ, 0xc0, !PT ;  /* 0x0000ffff112b4812 */ /* 0x000fe200078ec0ff */
[----:B--2-4-:R-:W-:Y:S06]  /*4760*/  @!P0 BRA `(.L_x_77) ;  /* 0x0000000000a48947 */ /* 0x014fec0003800000 */
[----:B------:R-:W-:Y:S01]  /*4770*/  IMAD.HI.U32 R21, R100, R39, RZ ;  /* 0x0000002764157227 */ /* 0x000fe200078e00ff */
[----:B------:R-:W-:Y:S02]  /*4780*/  ISETP.NE.AND P0, PT, R38, 0x1, PT ;  /* 0x000000012600780c */ /* 0x000fe40003f05270 */
[----:B------:R-:W-:Y:S01]  /*4790*/  ISETP.NE.AND P2, PT, R40, 0x1, PT ;  /* 0x000000012800780c */ /* 0x000fe20003f45270 */
[----:B------:R-:W-:Y:S01]  /*47a0*/  IMAD.HI.U32 R20, R99, R88, RZ ;  /* 0x0000005863147227 */ /* 0x000fe200078e00ff */
[----:B------:R-:W-:Y:S02]  /*47b0*/  SHF.R.U32.HI R21, RZ, R98, R21 ;  /* 0x00000062ff157219 */ /* 0x000fe40000011615 */
[----:B------:R-:W-:Y:S01]  /*47c0*/  ISETP.NE.AND P3, PT, R42, 0x1, PT ;  /* 0x000000012a00780c */ /* 0x000fe20003f65270 */
[----:B------:R-:W-:Y:S01]  /*47d0*/  IMAD.HI.U32 R24, R45, R88, RZ ;  /* 0x000000582d187227 */ /* 0x000fe200078e00ff */
[----:B------:R-:W-:Y:S02]  /*47e0*/  SHF.R.U32.HI R20, RZ, R89, R20 ;  /* 0x00000059ff147219 */ /* 0x000fe40000011614 */
[----:B------:R-:W-:Y:S01]  /*47f0*/  SEL R3, R100, R21, !P0 ;  /* 0x0000001564037207 */ /* 0x000fe20004000000 */
[----:B------:R-:W-:Y:S01]  /*4800*/  IMAD.HI.U32 R21, R43, R39, RZ ;  /* 0x000000272b157227 */ /* 0x000fe200078e00ff */
[----:B------:R-:W-:Y:S02]  /*4810*/  SEL R7, R99, R20, !P3 ;  /* 0x0000001463077207 */ /* 0x000fe40005800000 */
[----:B------:R-:W-:Y:S01]  /*4820*/  SHF.R.U32.HI R24, RZ, R89, R24 ;  /* 0x00000059ff187219 */ /* 0x000fe20000011618 */
[-C--:B------:R-:W-:Y:S04]  /*4830*/  IMAD.HI.U32 R20, R3, R36.reuse, RZ ;  /* 0x0000002403147227 */ /* 0x080fe800078e00ff */
[----:B------:R-:W-:Y:S01]  /*4840*/  IMAD.HI.U32 R22, R7, R36, RZ ;  /* 0x0000002407167227 */ /* 0x000fe200078e00ff */
[-C--:B------:R-:W-:Y:S02]  /*4850*/  @P2 SHF.R.U32.HI R3, RZ, R37.reuse, R20 ;  /* 0x00000025ff032219 */ /* 0x080fe40000011614 */
[----:B------:R-:W-:Y:S02]  /*4860*/  SHF.R.U32.HI R20, RZ, R98, R21 ;  /* 0x00000062ff147219 */ /* 0x000fe40000011615 */
[----:B------:R-:W-:Y:S01]  /*4870*/  @P2 SHF.R.U32.HI R7, RZ, R37, R22 ;  /* 0x00000025ff072219 */ /* 0x000fe20000011616 */
[C---:B------:R-:W-:Y:S01]  /*4880*/  IMAD R2, R40.reuse, R3, RZ ;  /* 0x0000000328027224 */ /* 0x040fe200078e02ff */
[----:B------:R-:W-:Y:S02]  /*4890*/  SEL R5, R43, R20, !P0 ;  /* 0x000000142b057207 */ /* 0x000fe40004000000 */
[----:B------:R-:W-:Y:S01]  /*48a0*/  SEL R3, R45, R24, !P3 ;  /* 0x000000182d037207 */ /* 0x000fe20005800000 */
[----:B------:R-:W-:Y:S01]  /*48b0*/  IMAD R4, R40, R7, RZ ;  /* 0x0000000728047224 */ /* 0x000fe200078e02ff */
[C---:B------:R-:W-:Y:S01]  /*48c0*/  ISETP.GE.AND P0, PT, R5.reuse, R2, PT ;  /* 0x000000020500720c */ /* 0x040fe20003f06270 */
[----:B------:R-:W-:Y:S03]  /*48d0*/  IMAD.HI.U32 R6, R5, R36, RZ ;  /* 0x0000002405067227 */ /* 0x000fe600078e00ff */
[----:B------:R-:W-:Y:S01]  /*48e0*/  ISETP.GE.OR P0, PT, R3, R4, P0 ;  /* 0x000000040300720c */ /* 0x000fe20000706670 */
[----:B------:R-:W-:Y:S01]  /*48f0*/  IMAD.MOV R4, RZ, RZ, -R3 ;  /* 0x000000ffff047224 */ /* 0x000fe200078e0a03 */
[-C--:B------:R-:W-:Y:S03]  /*4900*/  SHF.R.U32.HI R6, RZ, R37.reuse, R6 ;  /* 0x00000025ff067219 */ /* 0x080fe60000011606 */
[----:B------:R-:W-:Y:S01]  /*4910*/  IMAD R45, R42, R4, R45 ;  /* 0x000000042a2d7224 */ /* 0x000fe200078e022d */
[----:B------:R-:W-:Y:S05]  /*4920*/  SEL R15, R5, R6, !P2 ;  /* 0x00000006050f7207 */ /* 0x000fea0005000000 */
[----:B------:R-:W-:Y:S02]  /*4930*/  IMAD.MOV R6, RZ, RZ, -R15 ;  /* 0x000000ffff067224 */ /* 0x000fe400078e0a0f */
[C---:B------:R-:W-:Y:S04]  /*4940*/  @!P0 IMAD.HI.U32 R2, R3.reuse, R36, RZ ;  /* 0x0000002403028227 */ /* 0x040fe800078e00ff */
[----:B------:R-:W-:Y:S01]  /*4950*/  IMAD R6, R40, R6, R5 ;  /* 0x0000000628067224 */ /* 0x000fe200078e0205 */
[----:B------:R-:W-:Y:S04]  /*4960*/  @!P0 SHF.R.U32.HI R2, RZ, R37, R2 ;  /* 0x00000025ff028219 */ /* 0x000fe80000011602 */
[----:B------:R-:W-:Y:S02]  /*4970*/  @!P0 SEL R0, R3, R2, !P2 ;  /* 0x0000000203008207 */ /* 0x000fe40005000000 */
[----:B------:R-:W-:Y:S02]  /*4980*/  IADD3 R2, PT, PT, -R5, RZ, RZ ;  /* 0x000000ff05027210 */ /* 0x000fe40007ffe1ff */
[----:B------:R-:W-:Y:S01]  /*4990*/  @!P0 IADD3 R8, PT, PT, R15, -R0, RZ ;  /* 0x800000000f088210 */ /* 0x000fe20007ffe0ff */
[----:B------:R-:W-:Y:S02]  /*49a0*/  @!P0 IMAD R0, R7, R6, R0 ;  /* 0x0000000607008224 */ /* 0x000fe400078e0200 */
[----:B------:R-:W-:Y:S02]  /*49b0*/  IMAD R43, R38, R2, R43 ;  /* 0x00000002262b7224 */ /* 0x000fe400078e022b */
[----:B------:R-:W-:Y:S02]  /*49c0*/  @!P0 IMAD R5, R8, R40, R3 ;  /* 0x0000002808058224 */ /* 0x000fe400078e0203 */
[----:B------:R-:W-:Y:S04]  /*49d0*/  @!P0 IMAD.MOV.U32 R3, RZ, RZ, R0 ;  /* 0x000000ffff038224 */ /* 0x000fe800078e0000 */
[----:B------:R-:W-:Y:S02]  /*49e0*/  IMAD R45, R3, R42, R45 ;  /* 0x0000002a032d7224 */ /* 0x000fe400078e022d */
[----:B------:R-:W-:Y:S07]  /*49f0*/  IMAD R43, R5, R38, R43 ;  /* 0x00000026052b7224 */ /* 0x000fee00078e022b */
.L_x_77:
[----:B------:R-:W-:Y:S01]  /*4a00*/  @!P1 IMAD.HI.U32 R0, R45, R12, RZ ;  /* 0x0000000c2d009227 */ /* 0x000fe200078e00ff */
[----:B-1----:R-:W-:Y:S01]  /*4a10*/  @!P1 ISETP.NE.AND P0, PT, R10, 0x1, PT ;  /* 0x000000010a00980c */ /* 0x002fe20003f05270 */
[----:B------:R-:W-:Y:S01]  /*4a20*/  ULOP3.LUT UP0, URZ, UR42, 0x1b0, URZ, 0xc0, !UPT ;  /* 0x000001b02aff7892 */ /* 0x000fe2000f80c0ff */
[----:B------:R-:W-:Y:S01]  /*4a30*/  @!P1 ISETP.NE.AND P2, PT, R9, 0x1, PT ;  /* 0x000000010900980c */ /* 0x000fe20003f45270 */
[----:B------:R-:W-:Y:S01]  /*4a40*/  @!P1 IMAD.HI.U32 R3, R43, R11, RZ ;  /* 0x0000000b2b039227 */ /* 0x000fe200078e00ff */
[----:B------:R-:W-:Y:S02]  /*4a50*/  @!P1 SHF.R.U32.HI R0, RZ, R13, R0 ;  /* 0x0000000dff009219 */ /* 0x000fe40000011600 */
[----:B------:R-:W-:Y:S01]  /*4a60*/  @P4 SHF.R.U32.HI R105, RZ, 0x10, R17 ;  /* 0x00000010ff694819 */ /* 0x000fe20000011611 */
[----:B------:R-:W-:Y:S01]  /*4a70*/  VIADD R111, R111, 0x1 ;  /* 0x000000016f6f7836 */ /* 0x000fe20000000000 */
[----:B------:R-:W-:Y:S02]  /*4a80*/  @!P1 SHF.R.U32.HI R2, RZ, R14, R3 ;  /* 0x0000000eff029219 */ /* 0x000fe40000011603 */
[----:B------:R-:W-:Y:S02]  /*4a90*/  @!P1 SEL R3, R45, R0, !P2 ;  /* 0x000000002d039207 */ /* 0x000fe40005000000 */
[----:B------:R-:W-:Y:S05]  /*4aa0*/  @!P1 SEL R2, R43, R2, !P0 ;  /* 0x000000022b029207 */ /* 0x000fea0004000000 */
[----:B------:R-:W-:Y:S02]  /*4ab0*/  @!P1 IMAD.IADD R0, R2, 0x1, -R3 ;  /* 0x0000000102009824 */ /* 0x000fe400078e0a03 */
[----:B------:R-:W-:Y:S02]  /*4ac0*/  @!P1 IMAD.IADD R2, R3, 0x1, -R2 ;  /* 0x0000000103029824 */ /* 0x000fe400078e0a02 */
[----:B------:R-:W-:Y:S02]  /*4ad0*/  @!P1 IMAD R45, R0, R9, R45 ;  /* 0x00000009002d9224 */ /* 0x000fe400078e022d */
[----:B------:R-:W-:Y:S01]  /*4ae0*/  @!P1 IMAD R43, R2, R10, R43 ;  /* 0x0000000a022b9224 */ /* 0x000fe200078e022b */
[----:B------:R-:W-:Y:S06]  /*4af0*/  BRA.U !UP0, `(.L_x_78) ;  /* 0x0000000108407547 */ /* 0x000fec000b800000 */
[----:B------:R-:W1:Y:S01]  /*4b00*/  LDCU.64 UR8, c[0x4][0x80] ;  /* 0x01001000ff0877ac */ /* 0x000e620008000a00 */
[----:B------:R-:W-:Y:S01]  /*4b10*/  MOV R3, 0x0 ;  /* 0x0000000000037802 */ /* 0x000fe20000000f00 */
[----:B------:R-:W-:Y:S02]  /*4b20*/  HFMA2 R12, -RZ, RZ, 0, 5.9604644775390625e-08 ;  /* 0x00000001ff0c7431 */ /* 0x000fe400000001ff */
[----:B------:R-:W-:Y:S02]  /*4b30*/  IMAD.MOV.U32 R8, RZ, RZ, 0x70 ;  /* 0x00000070ff087424 */ /* 0x000fe400078e00ff */
[----:B------:R-:W-:Y:S01]  /*4b40*/  IMAD.MOV.U32 R13, RZ, RZ, RZ ;  /* 0x000000ffff0d7224 */ /* 0x000fe200078e00ff */
[----:B------:R-:W2:Y:S01]  /*4b50*/  LDCU.64 UR6, c[0x4][0x88] ;  /* 0x01001100ff0677ac */ /* 0x000ea20008000a00 */
[----:B------:R-:W3:Y:S01]  /*4b60*/  LDC.64 R2, c[0x4][R3] ;  /* 0x0100000003027b82 */ /* 0x000ee20000000a00 */
[----:B------:R-:W4:Y:S01]  /*4b70*/  LDCU.64 UR4, c[0x4][0x8] ;  /* 0x01000100ff0477ac */ /* 0x000f220008000a00 */
[----:B-1----:R-:W-:Y:S01]  /*4b80*/  MOV R5, UR9 ;  /* 0x0000000900057c02 */ /* 0x002fe20008000f00 */
[----:B------:R-:W-:Y:S01]  /*4b90*/  IMAD.U32 R4, RZ, RZ, UR8 ;  /* 0x00000008ff047e24 */ /* 0x000fe2000f8e00ff */
[----:B--2---:R-:W-:Y:S01]  /*4ba0*/  MOV R7, UR7 ;  /* 0x0000000700077c02 */ /* 0x004fe20008000f00 */
[----:B------:R-:W-:Y:S01]  /*4bb0*/  IMAD.U32 R6, RZ, RZ, UR6 ;  /* 0x00000006ff067e24 */ /* 0x000fe2000f8e00ff */
[----:B----4-:R-:W-:Y:S01]  /*4bc0*/  MOV R11, UR5 ;  /* 0x00000005000b7c02 */ /* 0x010fe20008000f00 */
[----:B------:R-:W-:Y:S02]  /*4bd0*/  IMAD.U32 R10, RZ, RZ, UR4 ;  /* 0x00000004ff0a7e24 */ /* 0x000fe4000f8e00ff */
[----:B------:R-:W-:Y:S07]  /*4be0*/  LEPC R20, `(.L_x_78) ;  /* 0x000000001014794e */ /* 0x000fee0000000000 */
[----:B---3-5:R-:W-:Y:S05]  /*4bf0*/  CALL.ABS.NOINC R2 ;  /* 0x0000000002007343 */ /* 0x028fea0003c00000 */
.L_x_78:
[----:B------:R-:W-:Y:S01]  /*4c00*/  LOP3.LUT P0, RZ, R109, 0x1b0, RZ, 0xc0, !PT ;  /* 0x000001b06dff7812 */ /* 0x000fe2000780c0ff */
[----:B------:R-:W-:Y:S11]  /*4c10*/  BSSY.RECONVERGENT B6, `(.L_x_79) ;  /* 0x0000013000067945 */ /* 0x000ff60003800200 */
[----:B------:R-:W-:Y:S01]  /*4c20*/  @!UPT UIADD3 URZ, UPT, UPT, URZ, URZ, URZ ;  /* 0x000000fffffff290 */ /* 0x000fe2000fffe0ff */
[----:B------:R-:W-:Y:S05]  /*4c30*/  @!P0 BRA `(.L_x_80) ;  /* 0x0000000000408947 */ /* 0x000fea0003800000 */
        /* <DEDUP_REMOVED lines=16> */
.L_x_80:
[----:B------:R-:W-:Y:S05]  /*4d40*/  BSYNC.RECONVERGENT B6 ;  /* 0x0000000000067941 */ /* 0x000fea0003800200 */
.L_x_79:
[----:B------:R-:W-:Y:S01]  /*4d50*/  ISETP.NE.U32.AND P3, PT, R86, RZ, PT ;  /* 0x000000ff5600720c */ /* 0x000fe20003f65070 */
[----:B------:R-:W-:Y:S01]  /*4d60*/  UISETP.NE.AND UP1, UPT, UR44, URZ, UPT ;  /* 0x000000ff2c00728c */ /* 0x000fe2000bf25270 */
[----:B------:R-:W-:Y:S02]  /*4d70*/  ISETP.NE.U32.AND P4, PT, R82, RZ, PT ;  /* 0x000000ff5200720c */ /* 0x000fe40003f85070 */
[----:B------:R-:W-:Y:S02]  /*4d80*/  ISETP.NE.AND.EX P3, PT, R87, RZ, PT, P3 ;  /* 0x000000ff5700720c */ /* 0x000fe40003f65330 */
[----:B------:R-:W-:Y:S02]  /*4d90*/  PLOP3.LUT P1, PT, PT, PT, PT, 0x8, 0x80 ;  /* 0x000000000080781c */ /* 0x000fe40003f2e170 */
[----:B------:R-:W-:Y:S02]  /*4da0*/  PLOP3.LUT P0, PT, PT, PT, UP1, 0x80, 0x8 ;  /* 0x000000000008781c */ /* 0x000fe40003f0f018 */
[----:B------:R-:W-:Y:S02]  /*4db0*/  ISETP.NE.AND.EX P4, PT, R83, RZ, PT, P4 ;  /* 0x000000ff5300720c */ /* 0x000fe40003f85340 */
[----:B------:R-:W1:Y:S09]  /*4dc0*/  @UP1 LDCU.64 UR4, c[0x0][0x888] ;  /* 0x00011100ff0417ac */ /* 0x000e720008000a00 */
[----:B------:R-:W-:Y:S01]  /*4dd0*/  @P0 PLOP3.LUT P1, PT, P3, PT, PT, 0x80, 0x8 ;  /* 0x000000000008081c */ /* 0x000fe20001f2f070 */
[----:B-1----:R-:W-:Y:S04]  /*4de0*/  @UP1 UISETP.NE.U32.AND UP0, UPT, UR4, URZ, UPT ;  /* 0x000000ff0400128c */ /* 0x002fe8000bf05070 */
[----:B------:R-:W-:Y:S04]  /*4df0*/  @UP1 UISETP.NE.AND.EX UP0, UPT, UR5, URZ, UPT, UP0 ;  /* 0x000000ff0500128c */ /* 0x000fe8000bf05300 */
[----:B------:R-:W-:Y:S01]  /*4e00*/  @UP1 USEL UR4, URZ, 0xffffffff, UP0 ;  /* 0xffffffffff041887 */ /* 0x000fe20008000000 */
[----:B------:R-:W-:Y:S11]  /*4e10*/  @!P3 BRA `(.L_x_81) ;  /* 0x00000000002cb947 */ /* 0x000ff60003800000 */
[----:B------:R-:W-:Y:S01]  /*4e20*/  ISETP.NE.U32.AND P2, PT, R84, RZ, PT ;  /* 0x000000ff5400720c */ /* 0x000fe20003f45070 */
[----:B------:R-:W-:Y:S03]  /*4e30*/  IMAD.MOV.U32 R96, RZ, RZ, 0x1 ;  /* 0x00000001ff607424 */ /* 0x000fe600078e00ff */
[----:B------:R-:W-:Y:S11]  /*4e40*/  ISETP.NE.AND.EX P2, PT, R85, RZ, PT, P2 ;  /* 0x000000ff5500720c */ /* 0x000ff60003f45320 */
[----:B------:R-:W-:Y:S02]  /*4e50*/  @!UPT UIADD3 URZ, UPT, UPT, URZ, URZ, URZ ;  /* 0x000000fffffff290 */ /* 0x000fe4000fffe0ff */
[----:B------:R-:W1:Y:S01]  /*4e60*/  @P2 LDC.64 R2, c[0x0][0x888] ;  /* 0x00022200ff022b82 */ /* 0x000e620000000a00 */
[----:B------:R-:W-:Y:S04]  /*4e70*/  @P2 IMAD R0, R86, UR36, RZ ;  /* 0x0000002456002c24 */ /* 0x000fe8000f8e02ff */
[----:B-1----:R-:W-:Y:S04]  /*4e80*/  @P2 IMAD.WIDE R2, R0, 0x4, R2 ;  /* 0x0000000400022825 */ /* 0x002fe800078e0202 */
[----:B------:R-:W-:Y:S01]  /*4e90*/  HFMA2 R0, -RZ, RZ, 0, 5.9604644775390625e-08 ;  /* 0x00000001ff007431 */ /* 0x000fe200000001ff */
[----:B-----5:R1:W5:Y:S04]  /*4ea0*/  @P2 LDG.E R49, desc[UR40][R2.64] ;  /* 0x0000002802312981 */ /* 0x020368000c1e1900 */
[----:B------:R-:W-:Y:S01]  /*4eb0*/  @!P2 PRMT R96, R0, 0x7610, R96 ;  /* 0x000076100060a816 */ /* 0x000fe20000000060 */
[----:B-1----:R-:W2:Y:S06]  /*4ec0*/  @!P2 LDC R49, c[0x0][0x880] ;  /* 0x00022000ff31ab82 */ /* 0x002eac0000000800 */
.L_x_81:
[----:B------:R-:W-:Y:S05]  /*4ed0*/  @!P4 BRA `(.L_x_82) ;  /* 0x000000000020c947 */ /* 0x000fea0003800000 */
[----:B------:R-:W-:Y:S04]  /*4ee0*/  ISETP.NE.U32.AND P2, PT, R80, RZ, PT ;  /* 0x000000ff5000720c */ /* 0x000fe80003f45070 */
[----:B------:R-:W-:Y:S11]  /*4ef0*/  ISETP.NE.AND.EX P2, PT, R81, RZ, PT, P2 ;  /* 0x000000ff5100720c */ /* 0x000ff60003f45320 */
[----:B------:R-:W-:Y:S02]  /*4f00*/  @!UPT UIADD3 URZ, UPT, UPT, URZ, URZ, URZ ;  /* 0x000000fffffff290 */ /* 0x000fe4000fffe0ff */
[----:B------:R-:W1:Y:S01]  /*4f10*/  @P2 LDC.64 R2, c[0x0][0x8a8] ;  /* 0x00022a00ff022b82 */ /* 0x000e620000000a00 */
[----:B------:R-:W-:Y:S04]  /*4f20*/  @P2 IMAD R0, R82, UR36, RZ ;  /* 0x0000002452002c24 */ /* 0x000fe8000f8e02ff */
[----:B-1----:R-:W-:Y:S05]  /*4f30*/  @P2 IMAD.WIDE R2, R0, 0x4, R2 ;  /* 0x0000000400022825 */ /* 0x002fea00078e0202 */
[----:B-----5:R1:W5:Y:S02]  /*4f40*/  @P2 LDG.E R47, desc[UR40][R2.64] ;  /* 0x00000028022f2981 */ /* 0x020364000c1e1900 */
[----:B-1----:R-:W3:Y:S02]  /*4f50*/  @!P2 LDC R47, c[0x0][0x8a0] ;  /* 0x00022800ff2fab82 */ /* 0x002ee40000000800 */
.L_x_82:
[----:B--2--5:R-:W-:Y:S01]  /*4f60*/  @P0 FSETP.NEU.AND P4, PT, R49, RZ, PT ;  /* 0x000000ff3100020b */ /* 0x024fe20003f8d000 */
[----:B------:R-:W-:Y:S01]  /*4f70*/  IMAD.U32 R0, RZ, RZ, UR4 ;  /* 0x00000004ff007e24 */ /* 0x000fe2000f8e00ff */
[----:B------:R-:W-:Y:S01]  /*4f80*/  @P0 LOP3.LUT P2, RZ, R96, 0xff, RZ, 0xc0, !PT ;  /* 0x000000ff60ff0812 */ /* 0x000fe2000784c0ff */
[----:B------:R-:W-:Y:S01]  /*4f90*/  BSSY B1, `(.L_x_83) ;  /* 0x0000039000017945 */ /* 0x000fe20003800000 */
[----:B------:R-:W-:Y:S02]  /*4fa0*/  @P0 SEL R9, RZ, 0xffffffff, P4 ;  /* 0xffffffffff090807 */ /* 0x000fe40002000000 */
[----:B------:R-:W-:Y:S02]  /*4fb0*/  CS2R R54, SRZ ;  /* 0x0000000000367805 */ /* 0x000fe4000001ff00 */
[----:B------:R-:W-:Y:S02]  /*4fc0*/  LEA R92, R44, UR43, 0x3 ;  /* 0x0000002b2c5c7c11 */ /* 0x000fe4000f8e18ff */
[----:B------:R-:W-:Y:S02]  /*4fd0*/  CS2R R52, SRZ ;  /* 0x0000000000347805 */ /* 0x000fe4000001ff00 */
[----:B------:R-:W-:Y:S02]  /*4fe0*/  @P1 SEL R9, R0, R9, !P2 ;  /* 0x0000000900091207 */ /* 0x000fe40005000000 */
[----:B------:R-:W-:Y:S02]  /*4ff0*/  CS2R R58, SRZ ;  /* 0x00000000003a7805 */ /* 0x000fe4000001ff00 */
[----:B------:R-:W-:Y:S02]  /*5000*/  SHF.L.U32 R7, R108, 0x1f, RZ ;  /* 0x0000001f6c077819 */ /* 0x000fe400000006ff */
[----:B------:R-:W-:Y:S02]  /*5010*/  CS2R R56, SRZ ;  /* 0x0000000000387805 */ /* 0x000fe4000001ff00 */
[----:B------:R-:W-:Y:S02]  /*5020*/  @P0 LOP3.LUT R9, R9, 0x1, RZ, 0xc0, !PT ;  /* 0x0000000109090812 */ /* 0x000fe400078ec0ff */
[C---:B------:R-:W-:Y:S02]  /*5030*/  LEA.HI R5, R44.reuse, R44, RZ, 0x1 ;  /* 0x0000002c2c057211 */ /* 0x040fe400078f08ff */
[----:B------:R-:W-:Y:S02]  /*5040*/  ISETP.NE.U32.OR P1, PT, R9, 0x1, !P0 ;  /* 0x000000010900780c */ /* 0x000fe40004725470 */
[----:B------:R-:W-:Y:S01]  /*5050*/  PLOP3.LUT P5, PT, PT, PT, PT, 0x8, 0x80 ;  /* 0x000000000080781c */ /* 0x000fe20003fae170 */
[C---:B------:R-:W-:Y:S01]  /*5060*/  IMAD.SHL.U32 R3, R5.reuse, 0x20, RZ ;  /* 0x0000002005037824 */ /* 0x040fe200078e00ff */
[----:B------:R-:W-:Y:S04]  /*5070*/  LOP3.LUT R5, R5, 0xffe, RZ, 0xc0, !PT ;  /* 0x00000ffe05057812 */ /* 0x000fe800078ec0ff */
[----:B------:R-:W-:Y:S01]  /*5080*/  LOP3.LUT R3, R3, 0xffffffc0, RZ, 0xc0, !PT ;  /* 0xffffffc003037812 */ /* 0x000fe200078ec0ff */
[----:B------:R-:W-:Y:S04]  /*5090*/  IMAD.IADD R32, R44, 0x1, -R5 ;  /* 0x000000012c207824 */ /* 0x000fe800078e0a05 */
[----:B------:R-:W-:Y:S01]  /*50a0*/  @P1 SHF.L.U32 R2, R106, 0x1f, RZ ;  /* 0x0000001f6a021819 */ /* 0x000fe200000006ff */
[----:B------:R-:W-:Y:S03]  /*50b0*/  IMAD.IADD R3, R46, 0x1, R3 ;  /* 0x000000012e037824 */ /* 0x000fe600078e0203 */
[----:B------:R-:W1:Y:S01]  /*50c0*/  @P1 SYNCS.PHASECHK.TRANS64.TRYWAIT P0, [UR43+0x30], R2 ;  /* 0x00003002ff0015a7 */ /* 0x000e62000800112b */
[----:B------:R-:W-:Y:S01]  /*50d0*/  IMAD R32, R32, 0x100000, R3 ;  /* 0x0010000020207824 */ /* 0x000fe200078e0203 */
[----:B------:R2:W4:Y:S01]  /*50e0*/  SYNCS.PHASECHK.TRANS64.TRYWAIT P4, [R92+URZ+0x70], R7 ;  /* 0x000070075c0075a7 */ /* 0x00052200080811ff */
[----:B-1----:R-:W-:Y:S01]  /*50f0*/  @P1 PLOP3.LUT P5, PT, P0, PT, PT, 0x8, 0x80 ;  /* 0x000000000080181c */ /* 0x002fe200007ae170 */
[----:B------:R-:W-:Y:S01]  /*5100*/  @!UPT UIADD3 URZ, UPT, UPT, URZ, URZ, URZ ;  /* 0x000000fffffff290 */ /* 0x000fe2000fffe0ff */
[----:B--2---:R-:W-:Y:S11]  /*5110*/  @!P1 BRA `(.L_x_84) ;  /* 0x0000000000809947 */ /* 0x004ff60003800000 */
[----:B------:R-:W-:Y:S01]  /*5120*/  ISETP.NE.U32.AND P0, PT, RZ, UR38, PT ;  /* 0x00000026ff007c0c */ /* 0x000fe2000bf05070 */
[----:B------:R-:W-:Y:S01]  /*5130*/  BSSY B0, `(.L_x_85) ;  /* 0x0000012000007945 */ /* 0x000fe20003800000 */
[----:B------:R-:W-:Y:S02]  /*5140*/  FSETP.NEU.AND P2, PT, R49, RZ, PT ;  /* 0x000000ff3100720b */ /* 0x000fe40003f4d000 */
[----:B------:R-:W-:Y:S02]  /*5150*/  CS2R R58, SRZ ;  /* 0x00000000003a7805 */ /* 0x000fe4000001ff00 */
[----:B------:R-:W-:Y:S02]  /*5160*/  ISETP.NE.AND.EX P0, PT, RZ, UR39, PT, P0 ;  /* 0x00000027ff007c0c */ /* 0x000fe4000bf05300 */
[----:B------:R-:W-:Y:S02]  /*5170*/  CS2R R56, SRZ ;  /* 0x0000000000387805 */ /* 0x000fe4000001ff00 */
[----:B------:R-:W-:Y:S02]  /*5180*/  LOP3.LUT P1, RZ, R96, 0xff, RZ, 0xc0, !PT ;  /* 0x000000ff60ff7812 */ /* 0x000fe4000782c0ff */
[----:B------:R-:W-:Y:S02]  /*5190*/  CS2R R54, SRZ ;  /* 0x0000000000367805 */ /* 0x000fe4000001ff00 */
[----:B------:R-:W-:Y:S02]  /*51a0*/  SEL R0, RZ, 0xffffffff, P2 ;  /* 0xffffffffff007807 */ /* 0x000fe40001000000 */
[----:B------:R-:W-:Y:S02]  /*51b0*/  CS2R R52, SRZ ;  /* 0x0000000000347805 */ /* 0x000fe4000001ff00 */
[----:B------:R-:W-:Y:S04]  /*51c0*/  SEL R3, RZ, 0xffffffff, P0 ;  /* 0xffffffffff037807 */ /* 0x000fe80000000000 */
[----:B------:R-:W-:Y:S04]  /*51d0*/  @P3 SEL R0, R3, R0, !P1 ;  /* 0x0000000003003207 */ /* 0x000fe80004800000 */
[----:B------:R-:W-:Y:S04]  /*51e0*/  LOP3.LUT R0, R0, 0x1, RZ, 0xc0, !PT ;  /* 0x0000000100007812 */ /* 0x000fe800078ec0ff */
[----:B------:R-:W-:Y:S01]  /*51f0*/  ISETP.NE.U32.AND P0, PT, R0, 0x1, PT ;  /* 0x000000010000780c */ /* 0x000fe20003f05070 */
[----:B------:R-:W-:Y:S01]  /*5200*/  @!UPT UIADD3 URZ, UPT, UPT, URZ, URZ, URZ ;  /* 0x000000fffffff290 */ /* 0x000fe2000fffe0ff */
[----:B------:R-:W-:Y:S11]  /*5210*/  @!P5 BRA `(.L_x_86) ;  /* 0x00000000000cd947 */ /* 0x000ff60003800000 */
[----:B------:R-:W-:Y:S04]  /*5220*/  SHF.L.U32 R3, R106, 0x1f, RZ ;  /* 0x0000001f6a037819 */ /* 0x000fe800000006ff */
[----:B------:R-:W1:Y:S02]  /*5230*/  SYNCS.PHASECHK.TRANS64.TRYWAIT P1, [UR43+0x30], R3 ;  /* 0x00003003ff0075a7 */ /* 0x000e64000802112b */
[----:B-1----:R-:W-:Y:S05]  /*5240*/  @!P1 BRA `(.L_x_87) ;  /* 0x00000014003c9947 */ /* 0x002fea0003800000 */
.L_x_86:
[----:B------:R-:W-:Y:S05]  /*5250*/  BSYNC B0 ;  /* 0x0000000000007941 */ /* 0x000fea0003800000 */
.L_x_85:
[----:B------:R2:W1:Y:S01]  /*5260*/  @P0 LDS.128 R56, [R103+UR43+0x200] ;  /* 0x0002002b67380984 */ /* 0x0004620008000c00 */
[----:B------:R-:W-:Y:S01]  /*5270*/  UIADD3 UR4, UPT, UPT, UR43, 0x38, URZ ;  /* 0x000000382b047890 */ /* 0x000fe2000fffe0ff */
[----:B------:R-:W-:Y:S02]  /*5280*/  LOP3.LUT R106, R106, 0x1, RZ, 0x3c, !PT ;  /* 0x000000016a6a7812 */ /* 0x000fe400078e3cff */
[----:B------:R2:W1:Y:S01]  /*5290*/  @P0 LDS.128 R52, [R102+0x10] ;  /* 0x0000100066340984 */ /* 0x0004620000000c00 */
[----:B------:R-:W-:Y:S01]  /*52a0*/  UPRMT UR4, UR37, 0x654, UR4 ;  /* 0x0000065425047896 */ /* 0x000fe20008000004 */
[----:B------:R-:W-:Y:S01]  /*52b0*/  @!PT LDS RZ, [RZ] ;  /* 0x00000000fffff984 */ /* 0x000fe20000000800 */
[----:B------:R-:W-:Y:S01]  /*52c0*/  @!PT LDS RZ, [RZ] ;  /* 0x00000000fffff984 */ /* 0x000fe20000000800 */
[----:B------:R-:W-:Y:S01]  /*52d0*/  @!PT LDS RZ, [RZ] ;  /* 0x00000000fffff984 */ /* 0x000fe20000000800 */
[----:B------:R-:W-:Y:S01]  /*52e0*/  @!PT LDS RZ, [RZ] ;  /* 0x00000000fffff984 */ /* 0x000fe20000000800 */
[----:B------:R5:W-:Y:S06]  /*52f0*/  MEMBAR.ALL.CTA ;  /* 0x0000000000007992 */ /* 0x000bec0000008000 */
[----:B-----5:R-:W5:Y:S02]  /*5300*/  FENCE.VIEW.ASYNC.S ;  /* 0x00000000000073c6 */ /* 0x020f640000000000 */
[----:B-----5:R-:W-:Y:S03]  /*5310*/  SYNCS.ARRIVE.TRANS64.RED.A1T0 RZ, [UR4], RZ ;  /* 0x000000ffffff79a7 */ /* 0x020fe60008100404 */
.L_x_84:
[----:B------:R-:W-:Y:S05]  /*5320*/  BSYNC B1 ;  /* 0x0000000000017941 */ /* 0x000fea0003800000 */
.L_x_83:
[----:B-1----:R-:W-:Y:S04]  /*5330*/  SHF.R.U32.HI R3, RZ, 0x15, R32 ;  /* 0x00000015ff037819 */ /* 0x002fe80000011620 */
[----:B------:R-:W-:Y:S01]  /*5340*/  LOP3.LUT P0, RZ, R3, 0x3, R104, 0x48, !PT ;  /* 0x0000000303ff7812 */ /* 0x000fe20007804868 */
[----:B------:R-:W-:Y:S01]  /*5350*/  @!UPT UIADD3 URZ, UPT, UPT, URZ, URZ, URZ ;  /* 0x000000fffffff290 */ /* 0x000fe2000fffe0ff */
[----:B----4-:R-:W-:Y:S11]  /*5360*/  @P4 BRA `(.L_x_88) ;  /* 0x0000000000084947 */ /* 0x010ff60003800000 */
[----:B------:R-:W1:Y:S02]  /*5370*/  SYNCS.PHASECHK.TRANS64.TRYWAIT P1, [R92+URZ+0x70], R7 ;  /* 0x000070075c0075a7 */ /* 0x000e6400080211ff */
[----:B-1----:R-:W-:Y:S05]  /*5380*/  @!P1 BRA `(.L_x_89) ;  /* 0x0000001400049947 */ /* 0x002fea0003800000 */
.L_x_88:
[----:B------:R-:W-:Y:S05]  /*5390*/  @!P0 BRA `(.L_x_90) ;  /* 0x0000000000408947 */ /* 0x000fea0003800000 */
[----:B------:R-:W4:Y:S01]  /*53a0*/  LDCU.64 UR8, c[0x4][0x70] ;  /* 0x01000e00ff0877ac */ /* 0x000f220008000a00 */
[----:B------:R-:W-:Y:S01]  /*53b0*/  MOV R3, 0x0 ;  /* 0x0000000000037802 */ /* 0x000fe20000000f00 */
[----:B------:R-:W-:Y:S02]  /*53c0*/  HFMA2 R12, -RZ, RZ, 0, 5.9604644775390625e-08 ;  /* 0x00000001ff0c7431 */ /* 0x000fe400000001ff */
[----:B------:R-:W-:Y:S02]  /*53d0*/  IMAD.MOV.U32 R8, RZ, RZ, 0x192 ;  /* 0x00000192ff087424 */ /* 0x000fe400078e00ff */
[----:B------:R-:W-:Y:S01]  /*53e0*/  IMAD.MOV.U32 R13, RZ, RZ, RZ ;  /* 0x000000ffff0d7224 */ /* 0x000fe200078e00ff */
[----:B------:R-:W1:Y:S01]  /*53f0*/  LDCU.64 UR6, c[0x4][0x78] ;  /* 0x01000f00ff0677ac */ /* 0x000e620008000a00 */
[----:B------:R-:W2:Y:S01]  /*5400*/  LDC.64 R2, c[0x4][R3] ;  /* 0x0100000003027b82 */ /* 0x000ea20000000a00 */
[----:B------:R-:W5:Y:S01]  /*5410*/  LDCU.64 UR4, c[0x4][0x10] ;  /* 0x01000200ff0477ac */ /* 0x000f620008000a00 */
[----:B----4-:R-:W-:Y:S01]  /*5420*/  MOV R5, UR9 ;  /* 0x0000000900057c02 */ /* 0x010fe20008000f00 */
[----:B------:R-:W-:Y:S01]  /*5430*/  IMAD.U32 R4, RZ, RZ, UR8 ;  /* 0x00000008ff047e24 */ /* 0x000fe2000f8e00ff */
[----:B-1----:R-:W-:Y:S01]  /*5440*/  MOV R7, UR7 ;  /* 0x0000000700077c02 */ /* 0x002fe20008000f00 */
[----:B------:R-:W-:Y:S01]  /*5450*/  IMAD.U32 R6, RZ, RZ, UR6 ;  /* 0x00000006ff067e24 */ /* 0x000fe2000f8e00ff */
[----:B-----5:R-:W-:Y:S01]  /*5460*/  MOV R11, UR5 ;  /* 0x00000005000b7c02 */ /* 0x020fe20008000f00 */
[----:B------:R-:W-:Y:S02]  /*5470*/  IMAD.U32 R10, RZ, RZ, UR4 ;  /* 0x00000004ff0a7e24 */ /* 0x000fe4000f8e00ff */
[----:B------:R-:W-:Y:S07]  /*5480*/  LEPC R20, `(.L_x_90) ;  /* 0x000000001014794e */ /* 0x000fee0000000000 */
[----:B--23--:R-:W-:Y:S05]  /*5490*/  CALL.ABS.NOINC R2 ;  /* 0x0000000002007343 */ /* 0x00cfea0003c00000 */
.L_x_90:
[----:B------:R-:W-:Y:S01]  /*54a0*/  LOP3.LUT P0, RZ, R101, 0x60, RZ, 0xc0, !PT ;  /* 0x0000006065ff7812 */ /* 0x000fe2000780c0ff */
[----:B------:R-:W-:Y:S05]  /*54b0*/  WARPSYNC.ALL ;  /* 0x0000000000007948 */ /* 0x000fea0003800000 */
[----:B------:R-:W-:Y:S01]  /*54c0*/  R2UR UR4, R32 ;  /* 0x00000000200472ca */ /* 0x000fe200000e0000 */
[----:B------:R-:W-:Y:S01]  /*54d0*/  BSSY.RECONVERGENT B0, `(.L_x_91) ;  /* 0x00000a0000007945 */ /* 0x000fe20003800200 */
[-C--:B------:R-:W-:Y:S02]  /*54e0*/  F2FP.F16.E4M3.UNPACK_B R50, R56.reuse ;  /* 0x00000038ff32723e */ /* 0x080fe400020006ff */
[----:B------:R-:W-:Y:S02]  /*54f0*/  F2FP.F16.E4M3.UNPACK_B R63, R56.H1 ;  /* 0x00000038ff3f723e */ /* 0x000fe400030006ff */
[-C--:B------:R-:W-:Y:S01]  /*5500*/  F2FP.F16.E4M3.UNPACK_B R56, R57.reuse ;  /* 0x00000039ff38723e */ /* 0x080fe200020006ff */
[--C-:B------:R-:W-:Y:S01]  /*5510*/  HADD2.F32 R48, -RZ, R50.reuse.H0_H0 ;  /* 0x20000032ff307230 */ /* 0x100fe20000004100 */
[----:B------:R-:W-:Y:S01]  /*5520*/  F2FP.F16.E4M3.UNPACK_B R57, R57.H1 ;  /* 0x00000039ff39723e */ /* 0x000fe200030006ff */
[----:B------:R-:W-:Y:S01]  /*5530*/  HADD2.F32 R50, -RZ, R50.H1_H1 ;  /* 0x30000032ff327230 */ /* 0x000fe20000004100 */
[-C--:B------:R-:W-:Y:S01]  /*5540*/  F2FP.F16.E4M3.UNPACK_B R66, R52.reuse ;  /* 0x00000034ff42723e */ /* 0x080fe200020006ff */
[--C-:B------:R-:W-:Y:S01]  /*5550*/  HADD2.F32 R51, -RZ, R63.reuse.H0_H0 ;  /* 0x2000003fff337230 */ /* 0x100fe20000004100 */
[----:B------:R-:W-:Y:S01]  /*5560*/  F2FP.F16.E4M3.UNPACK_B R68, R52.H1 ;  /* 0x00000034ff44723e */ /* 0x000fe200030006ff */
[----:B-1----:R-:W-:Y:S01]  /*5570*/  LDTM.16dp32bit_t0_t15.x32 R4, tmem[UR4] ;  /* 0x00000004000479ee */ /* 0x002fe20008a80000 */
[----:B------:R-:W3:Y:S01]  /*5580*/  LDTM.16dp32bit_t16_t31.x32 R4, tmem[UR4+0x20] ;  /* 0x00002004000479ee */ /* 0x000ee20008aa0000 */
[----:B------:R-:W-:Y:S01]  /*5590*/  NOP ;  /* 0x0000000000007918 */ /* 0x000fe20000000000 */
[----:B------:R-:W-:Y:S01]  /*55a0*/  R2UR UR5, R92 ;  /* 0x000000005c0572ca */ /* 0x000fe200000e0000 */
[--C-:B------:R-:W-:Y:S01]  /*55b0*/  HADD2.F32 R65, -RZ, R66.reuse.H0_H0 ;  /* 0x20000042ff417230 */ /* 0x100fe20000004100 */
[----:B------:R-:W-:Y:S01]  /*55c0*/  F2FP.F16.E4M3.UNPACK_B R61, R58 ;  /* 0x0000003aff3d723e */ /* 0x000fe200020006ff */
[----:B------:R-:W-:Y:S01]  /*55d0*/  HADD2.F32 R67, -RZ, R66.H1_H1 ;  /* 0x30000042ff437230 */ /* 0x000fe20000004100 */
[-C--:B------:R-:W-:Y:S01]  /*55e0*/  F2FP.F16.E4M3.UNPACK_B R70, R53.reuse ;  /* 0x00000035ff46723e */ /* 0x080fe200020006ff */
[----:B------:R-:W-:Y:S01]  /*55f0*/  HADD2.F32 R52, -RZ, R63.H1_H1 ;  /* 0x3000003fff347230 */ /* 0x000fe20000004100 */
[----:B------:R-:W-:Y:S01]  /*5600*/  F2FP.F16.E4M3.UNPACK_B R72, R53.H1 ;  /* 0x00000035ff48723e */ /* 0x000fe200030006ff */
[----:B------:R-:W-:Y:S01]  /*5610*/  HADD2.F32 R53, -RZ, R56.H0_H0 ;  /* 0x20000038ff357230 */ /* 0x000fe20000004100 */
[-C--:B------:R-:W-:Y:S01]  /*5620*/  F2FP.F16.E4M3.UNPACK_B R74, R54.reuse ;  /* 0x00000036ff4a723e */ /* 0x080fe200020006ff */
[----:B------:R-:W-:Y:S01]  /*5630*/  HADD2.F32 R69, -RZ, R70.H0_H0 ;  /* 0x20000046ff457230 */ /* 0x000fe20000004100 */
[----:B------:R-:W-:Y:S01]  /*5640*/  F2FP.F16.E4M3.UNPACK_B R76, R54.H1 ;  /* 0x00000036ff4c723e */ /* 0x000fe200030006ff */
[----:B------:R-:W-:Y:S01]  /*5650*/  HADD2.F32 R54, -RZ, R56.H1_H1 ;  /* 0x30000038ff367230 */ /* 0x000fe20000004100 */
[----:B------:R-:W-:Y:S01]  /*5660*/  F2FP.F16.E4M3.UNPACK_B R60, R58.H1 ;  /* 0x0000003aff3c723e */ /* 0x000fe200030006ff */
[----:B------:R-:W-:Y:S01]  /*5670*/  UIADD3 UR5, UPT, UPT, UR5, 0x90, URZ ;  /* 0x0000009005057890 */ /* 0x000fe2000fffe0ff */
[----:B------:R-:W-:Y:S01]  /*5680*/  HADD2.F32 R58, -RZ, R61.H1_H1 ;  /* 0x3000003dff3a7230 */ /* 0x000fe20000004100 */
[----:B------:R-:W-:Y:S01]  /*5690*/  F2FP.F16.E4M3.UNPACK_B R77, R55 ;  /* 0x00000037ff4d723e */ /* 0x000fe200020006ff */
[----:B------:R-:W-:Y:S01]  /*56a0*/  HADD2.F32 R70, -RZ, R70.H1_H1 ;  /* 0x30000046ff467230 */ /* 0x000fe20000004100 */
[----:B------:R-:W-:Y:S01]  /*56b0*/  UPRMT UR5, UR37, 0x654, UR5 ;  /* 0x0000065425057896 */ /* 0x000fe20008000005 */
[--C-:B------:R-:W-:Y:S01]  /*56c0*/  HADD2.F32 R73, -RZ, R74.reuse.H0_H0 ;  /* 0x2000004aff497230 */ /* 0x100fe20000004100 */
[----:B------:R-:W-:Y:S01]  /*56d0*/  F2FP.F16.E4M3.UNPACK_B R62, R59 ;  /* 0x0000003bff3e723e */ /* 0x000fe200020006ff */
[----:B------:R-:W-:Y:S01]  /*56e0*/  HADD2.F32 R74, -RZ, R74.H1_H1 ;  /* 0x3000004aff4a7230 */ /* 0x000fe20000004100 */
[----:B------:R-:W-:Y:S01]  /*56f0*/  F2FP.F16.E4M3.UNPACK_B R78, R55.H1 ;  /* 0x00000037ff4e723e */ /* 0x000fe200030006ff */
[C---:B---3--:R-:W-:Y:S01]  /*5700*/  FMUL R4, R47.reuse, R4 ;  /* 0x000000042f047220 */ /* 0x048fe20000400000 */
[C---:B------:R-:W-:Y:S01]  /*5710*/  FMUL R5, R47.reuse, R5 ;  /* 0x000000052f057220 */ /* 0x040fe20000400000 */
[C---:B------:R-:W-:Y:S01]  /*5720*/  FMUL R8, R47.reuse, R8 ;  /* 0x000000082f087220 */ /* 0x040fe20000400000 */
[----:B------:R-:W-:Y:S01]  /*5730*/  FMUL R9, R47, R9 ;  /* 0x000000092f097220 */ /* 0x000fe20000400000 */
[----:B------:R-:W-:Y:S01]  /*5740*/  SYNCS.ARRIVE.TRANS64.RED.A1T0 RZ, [UR5], RZ ;  /* 0x000000ffffff79a7 */ /* 0x000fe20008100405 */
[C---:B------:R-:W-:Y:S01]  /*5750*/  FFMA R4, R49.reuse, R48, R4 ;  /* 0x0000003031047223 */ /* 0x040fe20000000004 */
[----:B------:R-:W-:Y:S01]  /*5760*/  FFMA R5, R49, R50, R5 ;  /* 0x0000003231057223 */ /* 0x000fe20000000005 */
[C---:B------:R-:W-:Y:S01]  /*5770*/  FMUL R12, R47.reuse, R12 ;  /* 0x0000000c2f0c7220 */ /* 0x040fe20000400000 */
        /* <DEDUP_REMOVED lines=9> */
[----:B------:R-:W-:Y:S02]  /*5810*/  HADD2.F32 R48, -RZ, R77.H1_H1 ;  /* 0x3000004dff307230 */ /* 0x000fe40000004100 */
[C---:B------:R-:W-:Y:S01]  /*5820*/  FMUL R28, R47.reuse, R32 ;  /* 0x000000202f1c7220 */ /* 0x040fe20000400000 */
[C---:B------:R-:W-:Y:S01]  /*5830*/  FMUL R29, R47.reuse, R33 ;  /* 0x000000212f1d7220 */ /* 0x040fe20000400000 */
[C---:B------:R-:W-:Y:S01]  /*5840*/  FMUL R6, R47.reuse, R6 ;  /* 0x000000062f067220 */ /* 0x040fe20000400000 */
[C---:B------:R-:W-:Y:S01]  /*5850*/  FMUL R7, R47.reuse, R7 ;  /* 0x000000072f077220 */ /* 0x040fe20000400000 */
[--C-:B------:R-:W-:Y:S02]  /*5860*/  HADD2.F32 R55, -RZ, R57.reuse.H0_H0 ;  /* 0x20000039ff377230 */ /* 0x100fe40000004100 */
[----:B------:R-:W-:Y:S01]  /*5870*/  FMUL R10, R47, R10 ;  /* 0x0000000a2f0a7220 */ /* 0x000fe20000400000 */
[C---:B------:R-:W-:Y:S01]  /*5880*/  FFMA R6, R49.reuse, R51, R6 ;  /* 0x0000003331067223 */ /* 0x040fe20000000006 */
[----:B------:R-:W-:Y:S02]  /*5890*/  HADD2.F32 R56, -RZ, R57.H1_H1 ;  /* 0x30000039ff387230 */ /* 0x000fe40000004100 */
[C---:B------:R-:W-:Y:S01]  /*58a0*/  FFMA R7, R49.reuse, R52, R7 ;  /* 0x0000003431077223 */ /* 0x040fe20000000007 */
[C---:B------:R-:W-:Y:S01]  /*58b0*/  FFMA R8, R49.reuse, R53, R8 ;  /* 0x0000003531087223 */ /* 0x040fe20000000008 */
[C---:B------:R-:W-:Y:S01]  /*58c0*/  FFMA R9, R49.reuse, R54, R9 ;  /* 0x0000003631097223 */ /* 0x040fe20000000009 */
[----:B------:R-:W-:Y:S02]  /*58d0*/  HADD2.F32 R57, -RZ, R61.H0_H0 ;  /* 0x2000003dff397230 */ /* 0x000fe40000004100 */
[----:B------:R-:W-:Y:S01]  /*58e0*/  FFMA R10, R49, R55, R10 ;  /* 0x00000037310a7223 */ /* 0x000fe2000000000a */
[----:B------:R-:W-:Y:S01]  /*58f0*/  F2FP.SATFINITE.E4M3.F32.PACK_AB_MERGE_C R92, R7, R6, RZ ;  /* 0x00000006075c723e */ /* 0x000fe200048070ff */
[----:B------:R-:W-:Y:S02]  /*5900*/  HADD2.F32 R61, -RZ, R62.H0_H0 ;  /* 0x2000003eff3d7230 */ /* 0x000fe40000004100 */
[----:B------:R-:W-:Y:S01]  /*5910*/  FMUL R11, R47, R11 ;  /* 0x0000000b2f0b7220 */ /* 0x000fe20000400000 */
[----:B------:R-:W-:Y:S01]  /*5920*/  F2FP.F16.E4M3.UNPACK_B R64, R59.H1 ;  /* 0x0000003bff40723e */ /* 0x000fe200030006ff */
[----:B------:R-:W-:Y:S01]  /*5930*/  HADD2.F32 R59, -RZ, R60.H0_H0 ;  /* 0x2000003cff3b7230 */ /* 0x000fe20000004100 */
[----:B------:R-:W-:Y:S01]  /*5940*/  F2FP.SATFINITE.E4M3.F32.PACK_AB_MERGE_C R92, R5, R4, R92 ;  /* 0x00000004055c723e */ /* 0x000fe2000480705c */
[C---:B------:R-:W-:Y:S01]  /*5950*/  FFMA R11, R49.reuse, R56, R11 ;  /* 0x00000038310b7223 */ /* 0x040fe2000000000b */
[C---:B------:R-:W-:Y:S01]  /*5960*/  FFMA R12, R49.reuse, R57, R12 ;  /* 0x00000039310c7223 */ /* 0x040fe2000000000c */
[----:B------:R-:W-:Y:S01]  /*5970*/  FFMA R13, R49, R58, R13 ;  /* 0x0000003a310d7223 */ /* 0x000fe2000000000d */
[----:B------:R-:W-:Y:S02]  /*5980*/  HADD2.F32 R62, -RZ, R62.H1_H1 ;  /* 0x3000003eff3e7230 */ /* 0x000fe40000004100 */
[----:B------:R-:W-:Y:S01]  /*5990*/  FMUL R14, R47, R14 ;  /* 0x0000000e2f0e7220 */ /* 0x000fe20000400000 */
[----:B------:R-:W-:Y:S01]  /*59a0*/  HADD2.F32 R60, -RZ, R60.H1_H1 ;  /* 0x3000003cff3c7230 */ /* 0x000fe20000004100 */
[----:B------:R-:W-:Y:S01]  /*59b0*/  F2FP.SATFINITE.E4M3.F32.PACK_AB_MERGE_C R93, R11, R10, RZ ;  /* 0x0000000a0b5d723e */ /* 0x000fe200048070ff */
[----:B------:R-:W-:Y:S02]  /*59c0*/  HADD2.F32 R51, -RZ, R77.H0_H0 ;  /* 0x2000004dff337230 */ /* 0x000fe40000004100 */
[----:B------:R-:W-:Y:S01]  /*59d0*/  FFMA R14, R49, R59, R14 ;  /* 0x0000003b310e7223 */ /* 0x000fe2000000000e */
[----:B------:R-:W-:Y:S01]  /*59e0*/  FMUL R15, R47, R15 ;  /* 0x0000000f2f0f7220 */ /* 0x000fe20000400000 */
[--C-:B------:R-:W-:Y:S01]  /*59f0*/  HADD2.F32 R63, -RZ, R64.reuse.H0_H0 ;  /* 0x20000040ff3f7230 */ /* 0x100fe20000004100 */
[----:B------:R-:W-:Y:S01]  /*5a00*/  F2FP.SATFINITE.E4M3.F32.PACK_AB_MERGE_C R93, R9, R8, R93 ;  /* 0x00000008095d723e */ /* 0x000fe2000480705d */
[----:B------:R-:W-:Y:S02]  /*5a10*/  HADD2.F32 R64, -RZ, R64.H1_H1 ;  /* 0x30000040ff407230 */ /* 0x000fe40000004100 */
[C---:B------:R-:W-:Y:S01]  /*5a20*/  FFMA R15, R49.reuse, R60, R15 ;  /* 0x0000003c310f7223 */ /* 0x040fe2000000000f */
[C---:B------:R-:W-:Y:S01]  /*5a30*/  FFMA R16, R49.reuse, R61, R16 ;  /* 0x0000003d31107223 */ /* 0x040fe20000000010 */
[----:B------:R-:W-:Y:S01]  /*5a40*/  FFMA R17, R49, R62, R17 ;  /* 0x0000003e31117223 */ /* 0x000fe20000000011 */
[C---:B------:R-:W-:Y:S01]  /*5a50*/  FMUL R18, R47.reuse, R18 ;  /* 0x000000122f127220 */ /* 0x040fe20000400000 */
[C---:B------:R-:W-:Y:S01]  /*5a60*/  FMUL R19, R47.reuse, R19 ;  /* 0x000000132f137220 */ /* 0x040fe20000400000 */
[--C-:B------:R-:W-:Y:S02]  /*5a70*/  HADD2.F32 R66, -RZ, R68.reuse.H0_H0 ;  /* 0x20000044ff427230 */ /* 0x100fe40000004100 */
[----:B------:R-:W-:Y:S01]  /*5a80*/  FMUL R3, R47, R22 ;  /* 0x000000162f037220 */ /* 0x000fe20000400000 */
[C---:B------:R-:W-:Y:S01]  /*5a90*/  FFMA R18, R49.reuse, R63, R18 ;  /* 0x0000003f31127223 */ /* 0x040fe20000000012 */
[----:B------:R-:W-:Y:S02]  /*5aa0*/  HADD2.F32 R68, -RZ, R68.H1_H1 ;  /* 0x30000044ff447230 */ /* 0x000fe40000004100 */
[----:B------:R-:W-:Y:S01]  /*5ab0*/  FFMA R19, R49, R64, R19 ;  /* 0x0000004031137223 */ /* 0x000fe20000000013 */
[----:B------:R-:W-:Y:S01]  /*5ac0*/  FMUL R23, R47, R23 ;  /* 0x000000172f177220 */ /* 0x000fe20000400000 */
[C---:B------:R-:W-:Y:S01]  /*5ad0*/  FFMA R0, R49.reuse, R65, R0 ;  /* 0x0000004131007223 */ /* 0x040fe20000000000 */
[C---:B------:R-:W-:Y:S01]  /*5ae0*/  FFMA R2, R49.reuse, R67, R2 ;  /* 0x0000004331027223 */ /* 0x040fe20000000002 */
[--C-:B------:R-:W-:Y:S02]  /*5af0*/  HADD2.F32 R71, -RZ, R72.reuse.H0_H0 ;  /* 0x20000048ff477230 */ /* 0x100fe40000004100 */
[----:B------:R-:W-:Y:S01]  /*5b00*/  FFMA R3, R49, R66, R3 ;  /* 0x0000004231037223 */ /* 0x000fe20000000003 */
[----:B------:R-:W-:Y:S02]  /*5b10*/  HADD2.F32 R72, -RZ, R72.H1_H1 ;  /* 0x30000048ff487230 */ /* 0x000fe40000004100 */
[----:B------:R-:W-:Y:S01]  /*5b20*/  FMUL R22, R47, R26 ;  /* 0x0000001a2f167220 */ /* 0x000fe20000400000 */
        /* <DEDUP_REMOVED lines=18> */
[----:B------:R-:W-:Y:S01]  /*5c50*/  F2FP.SATFINITE.E4M3.F32.PACK_AB_MERGE_C R94, R15, R14, RZ ;  /* 0x0000000e0f5e723e */ /* 0x000fe200048070ff */
[----:B------:R-:W-:Y:S01]  /*5c60*/  FFMA R28, R49, R51, R28 ;  /* 0x00000033311c7223 */ /* 0x000fe2000000001c */
[----:B------:R-:W-:Y:S01]  /*5c70*/  F2FP.SATFINITE.E4M3.F32.PACK_AB_MERGE_C R95, R19, R18, RZ ;  /* 0x00000012135f723e */ /* 0x000fe200048070ff */
[C---:B------:R-:W-:Y:S01]  /*5c80*/  FFMA R29, R49.reuse, R48, R29 ;  /* 0x00000030311d7223 */ /* 0x040fe2000000001d */
[C---:B------:R-:W-:Y:S01]  /*5c90*/  FFMA R30, R49.reuse, R77, R30 ;  /* 0x0000004d311e7223 */ /* 0x040fe2000000001e */
[----:B------:R-:W-:Y:S01]  /*5ca0*/  FFMA R35, R49, R50, R35 ;  /* 0x0000003231237223 */ /* 0x000fe20000000023 */
[----:B------:R-:W-:Y:S02]  /*5cb0*/  F2FP.SATFINITE.E4M3.F32.PACK_AB_MERGE_C R94, R13, R12, R94 ;  /* 0x0000000c0d5e723e */ /* 0x000fe4000480705e */
[----:B------:R-:W-:Y:S02]  /*5cc0*/  F2FP.SATFINITE.E4M3.F32.PACK_AB_MERGE_C R95, R17, R16, R95 ;  /* 0x00000010115f723e */ /* 0x000fe4000480705f */
[----:B------:R-:W-:Y:S02]  /*5cd0*/  F2FP.SATFINITE.E4M3.F32.PACK_AB_MERGE_C R113, R23, R3, RZ ;  /* 0x000000031771723e */ /* 0x000fe400048070ff */
[----:B------:R-:W-:Y:S01]  /*5ce0*/  F2FP.SATFINITE.E4M3.F32.PACK_AB_MERGE_C R114, R27, R22, RZ ;  /* 0x000000161b72723e */ /* 0x000fe200048070ff */
[----:B------:R1:W-:Y:S01]  /*5cf0*/  STS.128 [R103+UR43+0x1200], R92 ;  /* 0x0012005c67007988 */ /* 0x0003e20008000c2b */
[----:B------:R-:W-:Y:S02]  /*5d00*/  F2FP.SATFINITE.E4M3.F32.PACK_AB_MERGE_C R116, R31, R26, RZ ;  /* 0x0000001a1f74723e */ /* 0x000fe400048070ff */
[----:B------:R-:W-:Y:S02]  /*5d10*/  F2FP.SATFINITE.E4M3.F32.PACK_AB_MERGE_C R117, R35, R30, RZ ;  /* 0x0000001e2375723e */ /* 0x000fe400048070ff */
[----:B------:R-:W-:Y:S02]  /*5d20*/  F2FP.SATFINITE.E4M3.F32.PACK_AB_MERGE_C R112, R2, R0, R113 ;  /* 0x000000000270723e */ /* 0x000fe40004807071 */
[----:B------:R-:W-:Y:S02]  /*5d30*/  F2FP.SATFINITE.E4M3.F32.PACK_AB_MERGE_C R113, R21, R20, R114 ;  /* 0x000000141571723e */ /* 0x000fe40004807072 */
[----:B------:R-:W-:Y:S02]  /*5d40*/  F2FP.SATFINITE.E4M3.F32.PACK_AB_MERGE_C R114, R25, R24, R116 ;  /* 0x000000181972723e */ /* 0x000fe40004807074 */
[----:B------:R-:W-:Y:S02]  /*5d50*/  F2FP.SATFINITE.E4M3.F32.PACK_AB_MERGE_C R115, R29, R28, R117 ;  /* 0x0000001c1d73723e */ /* 0x000fe40004807075 */
[----:B------:R-:W-:Y:S03]  /*5d60*/  IADD3 R116, PT, PT, R44, 0x1, RZ ;  /* 0x000000012c747810 */ /* 0x000fe60007ffe0ff */
[----:B------:R1:W-:Y:S01]  /*5d70*/  STS.128 [R102+0x1010], R112 ;  /* 0x0010107066007388 */ /* 0x0003e20000000c00 */
[----:B------:R-:W-:Y:S01]  /*5d80*/  @!PT LDS RZ, [RZ] ;  /* 0x00000000fffff984 */ /* 0x000fe20000000800 */
[----:B------:R-:W-:Y:S01]  /*5d90*/  @!PT LDS RZ, [RZ] ;  /* 0x00000000fffff984 */ /* 0x000fe20000000800 */
[----:B------:R-:W-:Y:S01]  /*5da0*/  @!PT LDS RZ, [RZ] ;  /* 0x00000000fffff984 */ /* 0x000fe20000000800 */
[----:B------:R-:W-:Y:S01]  /*5db0*/  @!PT LDS RZ, [RZ] ;  /* 0x00000000fffff984 */ /* 0x000fe20000000800 */
[----:B------:R3:W-:Y:S07]  /*5dc0*/  MEMBAR.ALL.CTA ;  /* 0x0000000000007992 */ /* 0x0007ee0000008000 */
[----:B---3--:R-:W3:Y:S02]  /*5dd0*/  FENCE.VIEW.ASYNC.S ;  /* 0x00000000000073c6 */ /* 0x008ee40000000000 */
[----:B---3--:R-:W-:Y:S06]  /*5de0*/  BAR.SYNC.DEFER_BLOCKING 0x1, 0x80 ;  /* 0x0042000000007b1d */ /* 0x008fec0000010000 */
[----:B------:R-:W-:Y:S05]  /*5df0*/  @P0 BRA `(.L_x_92) ;  /* 0x0000000000340947 */ /* 0x000fea0003800000 */
[----:B------:R-:W-:Y:S01]  /*5e00*/  UIADD3 UR12, UPT, UPT, UR43, 0x1200, URZ ;  /* 0x000012002b0c7890 */ /* 0x000fe2000fffe0ff */
[----:B------:R-:W-:Y:S01]  /*5e10*/  R2UR UR9, R91 ;  /* 0x000000005b0972ca */ /* 0x000fe200000e0000 */
[----:B------:R-:W-:Y:S01]  /*5e20*/  UIADD3 UR10, UP0, UPT, UR46, 0x680, URZ ;  /* 0x000006802e0a7890 */ /* 0x000fe2000ff1e0ff */
[----:B------:R-:W-:Y:S01]  /*5e30*/  R2UR UR8, R97 ;  /* 0x00000000610872ca */ /* 0x000fe200000e0000 */
[----:B------:R-:W-:Y:S02]  /*5e40*/  UMOV UR7, UR36 ;  /* 0x0000002400077c82 */ /* 0x000fe40008000000 */
[----:B------:R-:W-:Y:S01]  /*5e50*/  IMAD.U32 R109, RZ, RZ, UR12 ;  /* 0x0000000cff6d7e24 */ /* 0x000fe2000f8e00ff */
[----:B------:R-:W-:Y:S04]  /*5e60*/  UIADD3.X UR11, UPT, UPT, URZ, UR47, URZ, UP0, !UPT ;  /* 0x0000002fff0b7290 */ /* 0x000fe800087fe4ff */
[----:B------:R-:W-:Y:S03]  /*5e70*/  R2UR UR4, R109 ;  /* 0x000000006d0472ca */ /* 0x000fe600000e0000 */
[----:B------:R-:W-:Y:S02]  /*5e80*/  USHF.L.U32 UR5, UR9, 0x6, URZ ;  /* 0x0000000609057899 */ /* 0x000fe400080006ff */
[----:B------:R-:W-:Y:S09]  /*5e90*/  USHF.L.U32 UR6, UR8, 0x6, URZ ;  /* 0x0000000608067899 */ /* 0x000ff200080006ff */
[----:B------:R3:W-:Y:S01]  /*5ea0*/  UTMASTG.3D [UR4], [UR10] ;  /* 0x000000040a0073b5 */ /* 0x0007e20008010000 */
[----:B------:R0:W-:Y:S01]  /*5eb0*/  UTMACMDFLUSH ;  /* 0x00000000000079b7 */ /* 0x0001e20000000000 */
[----:B---3--:R-:W-:Y:S04]  /*5ec0*/  DEPBAR.LE SB0, 0x0 ;  /* 0x000080000000791a */ /* 0x008fe80000000000 */
.L_x_92:
[----:B------:R-:W-:Y:S05]  /*5ed0*/  BSYNC.RECONVERGENT B0 ;  /* 0x0000000000007941 */ /* 0x000fea0003800200 */
.L_x_91:
[----:B------:R-:W-:Y:S01]  /*5ee0*/  BAR.SYNC.DEFER_BLOCKING 0x1, 0x80 ;  /* 0x0042000000007b1d */ /* 0x000fe20000010000 */
[----:B------:R-:W-:Y:S01]  /*5ef0*/  ISETP.NE.AND P2, PT, R110, RZ, PT ;  /* 0x000000ff6e00720c */ /* 0x000fe20003f45270 */
[----:B------:R-:W-:Y:S01]  /*5f00*/  IMAD.IADD R91, R43, 0x1, R79 ;  /* 0x000000012b5b7824 */ /* 0x000fe200078e024f */
[----:B------:R-:W-:Y:S01]  /*5f10*/  ISETP.NE.AND P0, PT, R111, 0x2, PT ;  /* 0x000000026f00780c */ /* 0x000fe20003f05270 */
[----:B------:R-:W-:Y:S01]  /*5f20*/  IMAD.IADD R97, R45, 0x1, R90 ;  /* 0x000000012d617824 */ /* 0x000fe200078e025a */
[----:B------:R-:W-:Y:S02]  /*5f30*/  ISETP.NE.AND P1, PT, R116, 0x4, PT ;  /* 0x000000047400780c */ /* 0x000fe40003f25270 */
[----:B------:R-:W-:Y:S02]  /*5f40*/  SEL R0, RZ, 0x1, P0 ;  /* 0x00000001ff007807 */ /* 0x000fe40000000000 */
[----:B------:R-:W-:Y:S02]  /*5f50*/  SEL R3, RZ, 0x1, P1 ;  /* 0x00000001ff037807 */ /* 0x000fe40000800000 */
[----:B------:R-:W-:Y:S02]  /*5f60*/  LOP3.LUT R107, R107, R0, RZ, 0x3c, !PT ;  /* 0x000000006b6b7212 */ /* 0x000fe400078e3cff */
[----:B------:R-:W-:Y:S02]  /*5f70*/  LOP3.LUT R108, R108, R3, RZ, 0x3c, !PT ;  /* 0x000000036c6c7212 */ /* 0x000fe400078e3cff */
[----:B------:R-:W-:Y:S02]  /*5f80*/  @P2 R2UR UR36, R105 ;  /* 0x00000000692422ca */ /* 0x000fe400000e0000 */
[----:B------:R-:W-:Y:S02]  /*5f90*/  SEL R111, R111, RZ, P0 ;  /* 0x000000ff6f6f7207 */ /* 0x000fe40000000000 */
[----:B------:R-:W-:Y:S01]  /*5fa0*/  SEL R44, R116, RZ, P1 ;  /* 0x000000ff742c7207 */ /* 0x000fe20000800000 */
[----:B------:R-:W-:Y:S10]  /*5fb0*/  @P2 BRA `(.L_x_93) ;  /* 0xffffffe400842947 */ /* 0x000ff4000383ffff */
[----:B------:R-:W-:Y:S05]  /*5fc0*/  EXIT ;  /* 0x000000000000794d */ /* 0x000fea0003800000 */
.L_x_19:
[----:B--2---:R2:W1:Y:S02]  /*5fd0*/  SYNCS.PHASECHK.TRANS64.TRYWAIT P0, [R3+URZ+0xc0], R2 ;  /* 0x0000c002030075a7 */ /* 0x00446400080011ff */
[----:B-1----:R-:W-:Y:S05]  /*5fe0*/  @!P0 NANOSLEEP.SYNCS 0x989680 ;  /* 0x009896800000895d */ /* 0x002fea0003900000 */
[----:B------:R-:W1:Y:S02]  /*5ff0*/  @!P0 SYNCS.PHASECHK.TRANS64 P0, [R3+URZ+0xc0], R2 ;  /* 0x0000c002030085a7 */ /* 0x000e6400080010ff */
[----:B-1----:R-:W-:Y:S05]  /*6000*/  @!P0 BRA `(.L_x_19) ;  /* 0xfffffffc00f08947 */ /* 0x002fea000383ffff */
[----:B------:R-:W-:Y:S05]  /*6010*/  BRA `(.L_x_94) ;  /* 0xffffffb400507947 */ /* 0x000fea000383ffff */
.L_x_22:
[----:B-1----:R-:W-:-:S07]  /*6020*/  MOV R2, UR33 ;  /* 0x0000002100027c02 */ /* 0x002fce0008000f00 */
.L_x_95:
[----:B-1----:R1:W2:Y:S02]  /*6030*/  SYNCS.PHASECHK.TRANS64.TRYWAIT P0, [R2+URZ+0x18], R5 ;  /* 0x00001805020075a7 */ /* 0x0022a400080011ff */
[----:B--2---:R-:W-:Y:S05]  /*6040*/  @!P0 NANOSLEEP.SYNCS 0x989680 ;  /* 0x009896800000895d */ /* 0x004fea0003900000 */
[----:B------:R-:W2:Y:S02]  /*6050*/  @!P0 SYNCS.PHASECHK.TRANS64 P0, [R2+URZ+0x18], R5 ;  /* 0x00001805020085a7 */ /* 0x000ea400080010ff */
[----:B--2---:R-:W-:Y:S05]  /*6060*/  @!P0 BRA `(.L_x_95) ;  /* 0xfffffffc00f08947 */ /* 0x004fea000383ffff */
[----:B------:R-:W-:Y:S05]  /*6070*/  BRA `(.L_x_21) ;  /* 0xffffffb400a07947 */ /* 0x000fea000383ffff */
.L_x_28:
[----:B-1----:R-:W-:-:S07]  /*6080*/  MOV R2, UR17 ;  /* 0x0000001100027c02 */ /* 0x002fce0008000f00 */
.L_x_96:
[----:B-1----:R1:W2:Y:S02]  /*6090*/  SYNCS.PHASECHK.TRANS64.TRYWAIT P0, [R2+URZ+0x18], R5 ;  /* 0x00001805020075a7 */ /* 0x0022a400080011ff */
[----:B--2---:R-:W-:Y:S05]  /*60a0*/  @!P0 NANOSLEEP.SYNCS 0x989680 ;  /* 0x009896800000895d */ /* 0x004fea0003900000 */
[----:B------:R-:W2:Y:S02]  /*60b0*/  @!P0 SYNCS.PHASECHK.TRANS64 P0, [R2+URZ+0x18], R5 ;  /* 0x00001805020085a7 */ /* 0x000ea400080010ff */
[----:B--2---:R-:W-:Y:S05]  /*60c0*/  @!P0 BRA `(.L_x_96) ;  /* 0xfffffffc00f08947 */ /* 0x004fea000383ffff */
[----:B------:R-:W-:Y:S05]  /*60d0*/  BRA `(.L_x_27) ;  /* 0xffffffb800447947 */ /* 0x000fea000383ffff */
.L_x_32:
[----:B-1----:R1:W2:Y:S02]  /*60e0*/  SYNCS.PHASECHK.TRANS64.TRYWAIT P0, [R2+URZ+0x50], R3 ;  /* 0x00005003020075a7 */ /* 0x0022a400080011ff */
[----:B--2---:R-:W-:Y:S05]  /*60f0*/  @!P0 NANOSLEEP.SYNCS 0x989680 ;  /* 0x009896800000895d */ /* 0x004fea0003900000 */
[----:B------:R-:W2:Y:S02]  /*6100*/  @!P0 SYNCS.PHASECHK.TRANS64 P0, [R2+URZ+0x50], R3 ;  /* 0x00005003020085a7 */ /* 0x000ea400080010ff */
[----:B--2---:R-:W-:Y:S05]  /*6110*/  @!P0 BRA `(.L_x_32) ;  /* 0xfffffffc00f08947 */ /* 0x004fea000383ffff */
[----:B------:R-:W-:Y:S05]  /*6120*/  BRA `(.L_x_97) ;  /* 0xffffffb800d07947 */ /* 0x000fea000383ffff */
.L_x_36:
[----:B----4-:R-:W-:-:S07]  /*6130*/  MOV R0, UR5 ;  /* 0x0000000500007c02 */ /* 0x010fce0008000f00 */
.L_x_98:
[----:B-1----:R1:W2:Y:S02]  /*6140*/  SYNCS.PHASECHK.TRANS64.TRYWAIT P0, [R0+URZ], R3 ;  /* 0x00000003000075a7 */ /* 0x0022a400080011ff */
[----:B--2---:R-:W-:Y:S05]  /*6150*/  @!P0 NANOSLEEP.SYNCS 0x989680 ;  /* 0x009896800000895d */ /* 0x004fea0003900000 */
[----:B------:R-:W2:Y:S02]  /*6160*/  @!P0 SYNCS.PHASECHK.TRANS64 P0, [R0+URZ], R3 ;  /* 0x00000003000085a7 */ /* 0x000ea400080010ff */
[----:B--2---:R-:W-:Y:S05]  /*6170*/  @!P0 BRA `(.L_x_98) ;  /* 0xfffffffc00f08947 */ /* 0x004fea000383ffff */
[----:B------:R-:W-:Y:S05]  /*6180*/  BRA `(.L_x_99) ;  /* 0xffffffc000407947 */ /* 0x000fea000383ffff */
.L_x_37:
[----:B----4-:R-:W-:-:S07]  /*6190*/  MOV R0, UR5 ;  /* 0x0000000500007c02 */ /* 0x010fce0008000f00 */
.L_x_100:
[----:B-1----:R1:W2:Y:S02]  /*61a0*/  SYNCS.PHASECHK.TRANS64.TRYWAIT P0, [R0+URZ], R3 ;  /* 0x00000003000075a7 */ /* 0x0022a400080011ff */
[----:B--2---:R-:W-:Y:S05]  /*61b0*/  @!P0 NANOSLEEP.SYNCS 0x989680 ;  /* 0x009896800000895d */ /* 0x004fea0003900000 */
[----:B------:R-:W2:Y:S02]  /*61c0*/  @!P0 SYNCS.PHASECHK.TRANS64 P0, [R0+URZ], R3 ;  /* 0x00000003000085a7 */ /* 0x000ea400080010ff */
[----:B--2---:R-:W-:Y:S05]  /*61d0*/  @!P0 BRA `(.L_x_100) ;  /* 0xfffffffc00f08947 */ /* 0x004fea000383ffff */
[----:B------:R-:W-:Y:S05]  /*61e0*/  BRA `(.L_x_101) ;  /* 0xffffffc0004c7947 */ /* 0x000fea000383ffff */
.L_x_40:
[----:B-1----:R1:W2:Y:S02]  /*61f0*/  SYNCS.PHASECHK.TRANS64.TRYWAIT P0, [R0+URZ+0xb0], R5 ;  /* 0x0000b005000075a7 */ /* 0x0022a400080011ff */
[----:B--2---:R-:W-:Y:S05]  /*6200*/  @!P0 NANOSLEEP.SYNCS 0x989680 ;  /* 0x009896800000895d */ /* 0x004fea0003900000 */
[----:B------:R-:W2:Y:S02]  /*6210*/  @!P0 SYNCS.PHASECHK.TRANS64 P0, [R0+URZ+0xb0], R5 ;  /* 0x0000b005000085a7 */ /* 0x000ea400080010ff */
[----:B--2---:R-:W-:Y:S05]  /*6220*/  @!P0 BRA `(.L_x_40) ;  /* 0xfffffffc00f08947 */ /* 0x004fea000383ffff */
[----:B------:R-:W-:Y:S05]  /*6230*/  BRA `(.L_x_102) ;  /* 0xffffffc000a87947 */ /* 0x000fea000383ffff */
.L_x_41:
[----:B------:R-:W-:-:S07]  /*6240*/  MOV R0, UR5 ;  /* 0x0000000500007c02 */ /* 0x000fce0008000f00 */
.L_x_103:
[----:B-1----:R1:W2:Y:S02]  /*6250*/  SYNCS.PHASECHK.TRANS64.TRYWAIT P0, [R0+URZ+0x60], R5 ;  /* 0x00006005000075a7 */ /* 0x0022a400080011ff */
[----:B--2---:R-:W-:Y:S05]  /*6260*/  @!P0 NANOSLEEP.SYNCS 0x989680 ;  /* 0x009896800000895d */ /* 0x004fea0003900000 */
[----:B------:R-:W2:Y:S02]  /*6270*/  @!P0 SYNCS.PHASECHK.TRANS64 P0, [R0+URZ+0x60], R5 ;  /* 0x00006005000085a7 */ /* 0x000ea400080010ff */
[----:B--2---:R-:W-:Y:S05]  /*6280*/  @!P0 BRA `(.L_x_103) ;  /* 0xfffffffc00f08947 */ /* 0x004fea000383ffff */
[----:B------:R-:W-:Y:S05]  /*6290*/  BRA `(.L_x_104) ;  /* 0xffffffc000b87947 */ /* 0x000fea000383ffff */
.L_x_42:
[----:B-1----:R1:W2:Y:S02]  /*62a0*/  SYNCS.PHASECHK.TRANS64.TRYWAIT P1, [R0+URZ+0x50], R5 ;  /* 0x00005005000075a7 */ /* 0x0022a400080211ff */
[----:B--2---:R-:W-:Y:S05]  /*62b0*/  @!P1 NANOSLEEP.SYNCS 0x989680 ;  /* 0x009896800000995d */ /* 0x004fea0003900000 */
[----:B------:R-:W2:Y:S02]  /*62c0*/  @!P1 SYNCS.PHASECHK.TRANS64 P1, [R0+URZ+0x50], R5 ;  /* 0x00005005000095a7 */ /* 0x000ea400080210ff */
[----:B--2---:R-:W-:Y:S05]  /*62d0*/  @!P1 BRA `(.L_x_42) ;  /* 0xfffffffc00f09947 */ /* 0x004fea000383ffff */
[----:B------:R-:W-:Y:S05]  /*62e0*/  BRA `(.L_x_105) ;  /* 0xffffffc000e87947 */ /* 0x000fea000383ffff */
.L_x_45:
[----:B------:R-:W-:-:S07]  /*62f0*/  MOV R0, UR5 ;  /* 0x0000000500007c02 */ /* 0x000fce0008000f00 */
.L_x_106:
[----:B-1----:R1:W2:Y:S02]  /*6300*/  SYNCS.PHASECHK.TRANS64.TRYWAIT P0, [R0+URZ+0x60], R3 ;  /* 0x00006003000075a7 */ /* 0x0022a400080011ff */
[----:B--2---:R-:W-:Y:S05]  /*6310*/  @!P0 NANOSLEEP.SYNCS 0x989680 ;  /* 0x009896800000895d */ /* 0x004fea0003900000 */
[----:B------:R-:W2:Y:S02]  /*6320*/  @!P0 SYNCS.PHASECHK.TRANS64 P0, [R0+URZ+0x60], R3 ;  /* 0x00006003000085a7 */ /* 0x000ea400080010ff */
[----:B--2---:R-:W-:Y:S05]  /*6330*/  @!P0 BRA `(.L_x_106) ;  /* 0xfffffffc00f08947 */ /* 0x004fea000383ffff */
[----:B------:R-:W-:Y:S05]  /*6340*/  BRA `(.L_x_44) ;  /* 0xffffffc4003c7947 */ /* 0x000fea000383ffff */
.L_x_52:
[----:B-1----:R1:W2:Y:S02]  /*6350*/  SYNCS.PHASECHK.TRANS64.TRYWAIT P1, [R0+URZ+0x50], R5 ;  /* 0x00005005000075a7 */ /* 0x0022a400080211ff */
[----:B--2---:R-:W-:Y:S05]  /*6360*/  @!P1 NANOSLEEP.SYNCS 0x989680 ;  /* 0x009896800000995d */ /* 0x004fea0003900000 */
[----:B------:R-:W2:Y:S02]  /*6370*/  @!P1 SYNCS.PHASECHK.TRANS64 P1, [R0+URZ+0x50], R5 ;  /* 0x00005005000095a7 */ /* 0x000ea400080210ff */
[----:B--2---:R-:W-:Y:S05]  /*6380*/  @!P1 BRA `(.L_x_52) ;  /* 0xfffffffc00f09947 */ /* 0x004fea000383ffff */
[----:B------:R-:W-:Y:S05]  /*6390*/  BRA `(.L_x_107) ;  /* 0xffffffc8009c7947 */ /* 0x000fea000383ffff */
.L_x_53:
[----:B------:R-:W-:-:S07]  /*63a0*/  MOV R3, UR8 ;  /* 0x0000000800037c02 */ /* 0x000fce0008000f00 */
.L_x_108:
[----:B-1----:R1:W2:Y:S02]  /*63b0*/  SYNCS.PHASECHK.TRANS64.TRYWAIT P0, [R3+URZ+0x90], R0 ;  /* 0x00009000030075a7 */ /* 0x0022a400080011ff */
[----:B--2---:R-:W-:Y:S05]  /*63c0*/  @!P0 NANOSLEEP.SYNCS 0x989680 ;  /* 0x009896800000895d */ /* 0x004fea0003900000 */
[----:B------:R-:W2:Y:S02]  /*63d0*/  @!P0 SYNCS.PHASECHK.TRANS64 P0, [R3+URZ+0x90], R0 ;  /* 0x00009000030085a7 */ /* 0x000ea400080010ff */
[----:B--2---:R-:W-:Y:S05]  /*63e0*/  @!P0 BRA `(.L_x_108) ;  /* 0xfffffffc00f08947 */ /* 0x004fea000383ffff */
[----:B------:R-:W-:Y:S05]  /*63f0*/  BRA `(.L_x_109) ;  /* 0xffffffc800ec7947 */ /* 0x000fea000383ffff */
.L_x_56:
[----:B------:R-:W-:Y:S07]  /*6400*/  MOV R0, UR7 ;  /* 0x0000000700007c02 */ /* 0x000fee0008000f00 */
.L_x_110:
[----:B-1----:R1:W2:Y:S02]  /*6410*/  SYNCS.PHASECHK.TRANS64.TRYWAIT P0, [R0+URZ], R3 ;  /* 0x00000003000075a7 */ /* 0x0022a400080011ff */
[----:B--2---:R-:W-:Y:S05]  /*6420*/  @!P0 NANOSLEEP.SYNCS 0x989680 ;  /* 0x009896800000895d */ /* 0x004fea0003900000 */
[----:B------:R-:W2:Y:S02]  /*6430*/  @!P0 SYNCS.PHASECHK.TRANS64 P0, [R0+URZ], R3 ;  /* 0x00000003000085a7 */ /* 0x000ea400080010ff */
[----:B--2---:R-:W-:Y:S05]  /*6440*/  @!P0 BRA `(.L_x_110) ;  /* 0xfffffffc00f08947 */ /* 0x004fea000383ffff */
[----:B------:R-:W-:Y:S05]  /*6450*/  BRA `(.L_x_55) ;  /* 0xffffffcc00087947 */ /* 0x000fea000383ffff */
.L_x_59:
[----:B------:R-:W-:-:S07]  /*6460*/  MOV R0, UR5 ;  /* 0x0000000500007c02 */ /* 0x000fce0008000f00 */
.L_x_111:
[----:B--2---:R2:W3:Y:S02]  /*6470*/  SYNCS.PHASECHK.TRANS64.TRYWAIT P0, [R0+URZ], R3 ;  /* 0x00000003000075a7 */ /* 0x0044e400080011ff */
[----:B---3--:R-:W-:Y:S05]  /*6480*/  @!P0 NANOSLEEP.SYNCS 0x989680 ;  /* 0x009896800000895d */ /* 0x008fea0003900000 */
[----:B------:R-:W3:Y:S02]  /*6490*/  @!P0 SYNCS.PHASECHK.TRANS64 P0, [R0+URZ], R3 ;  /* 0x00000003000085a7 */ /* 0x000ee400080010ff */
[----:B---3--:R-:W-:Y:S05]  /*64a0*/  @!P0 BRA `(.L_x_111) ;  /* 0xfffffffc00f08947 */ /* 0x008fea000383ffff */
[----:B------:R-:W-:Y:S05]  /*64b0*/  BRA `(.L_x_112) ;  /* 0xffffffcc00bc7947 */ /* 0x000fea000383ffff */
.L_x_60:
[----:B------:R-:W-:-:S07]  /*64c0*/  MOV R0, UR5 ;  /* 0x0000000500007c02 */ /* 0x000fce0008000f00 */
.L_x_113:
[----:B-1----:R1:W2:Y:S02]  /*64d0*/  SYNCS.PHASECHK.TRANS64.TRYWAIT P0, [R0+URZ], R3 ;  /* 0x00000003000075a7 */ /* 0x0022a400080011ff */
[----:B--2---:R-:W-:Y:S05]  /*64e0*/  @!P0 NANOSLEEP.SYNCS 0x989680 ;  /* 0x009896800000895d */ /* 0x004fea0003900000 */
[----:B------:R-:W2:Y:S02]  /*64f0*/  @!P0 SYNCS.PHASECHK.TRANS64 P0, [R0+URZ], R3 ;  /* 0x00000003000085a7 */ /* 0x000ea400080010ff */
[----:B--2---:R-:W-:Y:S05]  /*6500*/  @!P0 BRA `(.L_x_113) ;  /* 0xfffffffc00f08947 */ /* 0x004fea000383ffff */
[----:B------:R-:W-:Y:S05]  /*6510*/  BRA `(.L_x_114) ;  /* 0xffffffcc00c87947 */ /* 0x000fea000383ffff */
.L_x_61:
[----:B------:R-:W-:-:S07]  /*6520*/  MOV R0, UR5 ;  /* 0x0000000500007c02 */ /* 0x000fce0008000f00 */
.L_x_115:
[----:B-1----:R1:W2:Y:S02]  /*6530*/  SYNCS.PHASECHK.TRANS64.TRYWAIT P0, [R0+URZ], R3 ;  /* 0x00000003000075a7 */ /* 0x0022a400080011ff */
[----:B--2---:R-:W-:Y:S05]  /*6540*/  @!P0 NANOSLEEP.SYNCS 0x989680 ;  /* 0x009896800000895d */ /* 0x004fea0003900000 */
[----:B------:R-:W2:Y:S02]  /*6550*/  @!P0 SYNCS.PHASECHK.TRANS64 P0, [R0+URZ], R3 ;  /* 0x00000003000085a7 */ /* 0x000ea400080010ff */
[----:B--2---:R-:W-:Y:S05]  /*6560*/  @!P0 BRA `(.L_x_115) ;  /* 0xfffffffc00f08947 */ /* 0x004fea000383ffff */
[----:B------:R-:W-:Y:S05]  /*6570*/  BRA `(.L_x_116) ;  /* 0xffffffcc00d47947 */ /* 0x000fea000383ffff */
.L_x_62:
[----:B------:R-:W-:-:S07]  /*6580*/  MOV R0, UR7 ;  /* 0x0000000700007c02 */ /* 0x000fce0008000f00 */
.L_x_117:
[----:B-1----:R1:W2:Y:S02]  /*6590*/  SYNCS.PHASECHK.TRANS64.TRYWAIT P0, [R0+URZ], R3 ;  /* 0x00000003000075a7 */ /* 0x0022a400080011ff */
[----:B--2---:R-:W-:Y:S05]  /*65a0*/  @!P0 NANOSLEEP.SYNCS 0x989680 ;  /* 0x009896800000895d */ /* 0x004fea0003900000 */
[----:B------:R-:W2:Y:S02]  /*65b0*/  @!P0 SYNCS.PHASECHK.TRANS64 P0, [R0+URZ], R3 ;  /* 0x00000003000085a7 */ /* 0x000ea400080010ff */
[----:B--2---:R-:W-:Y:S05]  /*65c0*/  @!P0 BRA `(.L_x_117) ;  /* 0xfffffffc00f08947 */ /* 0x004fea000383ffff */
[----:B------:R-:W-:Y:S05]  /*65d0*/  BRA `(.L_x_118) ;  /* 0xffffffcc00e07947 */ /* 0x000fea000383ffff */
.L_x_67:
[----:B---3--:R3:W1:Y:S02]  /*65e0*/  SYNCS.PHASECHK.TRANS64.TRYWAIT P0, [R0+URZ+0x50], R3 ;  /* 0x00005003000075a7 */ /* 0x00866400080011ff */
[----:B-1----:R-:W-:Y:S05]  /*65f0*/  @!P0 NANOSLEEP.SYNCS 0x989680 ;  /* 0x009896800000895d */ /* 0x002fea0003900000 */
[----:B------:R-:W1:Y:S02]  /*6600*/  @!P0 SYNCS.PHASECHK.TRANS64 P0, [R0+URZ+0x50], R3 ;  /* 0x00005003000085a7 */ /* 0x000e6400080010ff */
[----:B-1----:R-:W-:Y:S05]  /*6610*/  @!P0 BRA `(.L_x_67) ;  /* 0xfffffffc00f08947 */ /* 0x002fea000383ffff */
[----:B------:R-:W-:Y:S05]  /*6620*/  BRA `(.L_x_119) ;  /* 0xffffffd000dc7947 */ /* 0x000fea000383ffff */
.L_x_70:
[----:B------:R-:W-:Y:S07]  /*6630*/  MOV R0, UR6 ;  /* 0x0000000600007c02 */ /* 0x000fee0008000f00 */
.L_x_120:
[----:B-1----:R1:W3:Y:S02]  /*6640*/  SYNCS.PHASECHK.TRANS64.TRYWAIT P0, [R0+URZ+0x48], R3 ;  /* 0x00004803000075a7 */ /* 0x0022e400080011ff */
[----:B---3--:R-:W-:Y:S05]  /*6650*/  @!P0 NANOSLEEP.SYNCS 0x989680 ;  /* 0x009896800000895d */ /* 0x008fea0003900000 */
[----:B------:R-:W3:Y:S02]  /*6660*/  @!P0 SYNCS.PHASECHK.TRANS64 P0, [R0+URZ+0x48], R3 ;  /* 0x00004803000085a7 */ /* 0x000ee400080010ff */
[----:B---3--:R-:W-:Y:S05]  /*6670*/  @!P0 BRA `(.L_x_120) ;  /* 0xfffffffc00f08947 */ /* 0x008fea000383ffff */
[----:B------:R-:W-:Y:S05]  /*6680*/  BRA `(.L_x_69) ;  /* 0xffffffd400c87947 */ /* 0x000fea000383ffff */
.L_x_73:
[----:B------:R-:W-:Y:S07]  /*6690*/  MOV R3, UR6 ;  /* 0x0000000600037c02 */ /* 0x000fee0008000f00 */
.L_x_121:
[----:B-1----:R1:W2:Y:S02]  /*66a0*/  SYNCS.PHASECHK.TRANS64.TRYWAIT P2, [R3+URZ+0x38], R26 ;  /* 0x0000381a030075a7 */ /* 0x0022a400080411ff */
[----:B--2---:R-:W-:Y:S05]  /*66b0*/  @!P2 NANOSLEEP.SYNCS 0x989680 ;  /* 0x009896800000a95d */ /* 0x004fea0003900000 */
[----:B------:R-:W2:Y:S02]  /*66c0*/  @!P2 SYNCS.PHASECHK.TRANS64 P2, [R3+URZ+0x38], R26 ;  /* 0x0000381a0300a5a7 */ /* 0x000ea400080410ff */
[----:B--2---:R-:W-:Y:S05]  /*66d0*/  @!P2 BRA `(.L_x_121) ;  /* 0xfffffffc00f0a947 */ /* 0x004fea000383ffff */
[----:B------:R-:W-:Y:S05]  /*66e0*/  BRA `(.L_x_122) ;  /* 0xffffffd8005c7947 */ /* 0x000fea000383ffff */
.L_x_76:
[----:B--2---:R2:W4:Y:S02]  /*66f0*/  SYNCS.PHASECHK.TRANS64.TRYWAIT P0, [R0+URZ+0x50], R3 ;  /* 0x00005003000075a7 */ /* 0x00452400080011ff */
[----:B----4-:R-:W-:Y:S05]  /*6700*/  @!P0 NANOSLEEP.SYNCS 0x989680 ;  /* 0x009896800000895d */ /* 0x010fea0003900000 */
[----:B------:R-:W4:Y:S02]  /*6710*/  @!P0 SYNCS.PHASECHK.TRANS64 P0, [R0+URZ+0x50], R3 ;  /* 0x00005003000085a7 */ /* 0x000f2400080010ff */
[----:B----4-:R-:W-:Y:S05]  /*6720*/  @!P0 BRA `(.L_x_76) ;  /* 0xfffffffc00f08947 */ /* 0x010fea000383ffff */
[----:B------:R-:W-:Y:S05]  /*6730*/  BRA `(.L_x_123) ;  /* 0xffffffdc00b87947 */ /* 0x000fea000383ffff */
.L_x_87:
[----:B-1----:R-:W-:Y:S04]  /*6740*/  MOV R0, UR43 ;  /* 0x0000002b00007c02 */ /* 0x002fe80008000f00 */
[----:B------:R1:W2:Y:S03]  /*6750*/  SYNCS.PHASECHK.TRANS64.TRYWAIT P1, [R0+URZ+0x30], R3 ;  /* 0x00003003000075a7 */ /* 0x0002a600080211ff */
[----:B--2---:R-:W-:Y:S05]  /*6760*/  @!P1 NANOSLEEP.SYNCS 0x989680 ;  /* 0x009896800000995d */ /* 0x004fea0003900000 */
[----:B------:R-:W2:Y:S02]  /*6770*/  @!P1 SYNCS.PHASECHK.TRANS64 P1, [R0+URZ+0x30], R3 ;  /* 0x00003003000095a7 */ /* 0x000ea400080210ff */
[----:B--2---:R-:W-:Y:S05]  /*6780*/  @!P1 BRA `(.L_x_87) ;  /* 0xfffffffc00ec9947 */ /* 0x004fea000383ffff */
[----:B------:R-:W-:Y:S05]  /*6790*/  BRA `(.L_x_86) ;  /* 0xffffffe800ac7947 */ /* 0x000fea000383ffff */
.L_x_89:
[----:B-1----:R1:W4:Y:S02]  /*67a0*/  SYNCS.PHASECHK.TRANS64.TRYWAIT P1, [R92+URZ+0x70], R7 ;  /* 0x000070075c0075a7 */ /* 0x00232400080211ff */
[----:B----4-:R-:W-:Y:S05]  /*67b0*/  @!P1 NANOSLEEP.SYNCS 0x989680 ;  /* 0x009896800000995d */ /* 0x010fea0003900000 */
[----:B------:R-:W4:Y:S02]  /*67c0*/  @!P1 SYNCS.PHASECHK.TRANS64 P1, [R92+URZ+0x70], R7 ;  /* 0x000070075c0095a7 */ /* 0x000f2400080210ff */
[----:B----4-:R-:W-:Y:S05]  /*67d0*/  @!P1 BRA `(.L_x_89) ;  /* 0xfffffffc00f09947 */ /* 0x010fea000383ffff */
[----:B------:R-:W-:Y:S05]  /*67e0*/  BRA `(.L_x_88) ;  /* 0xffffffe800e87947 */ /* 0x000fea000383ffff */
        .weak           $__internal_0_$__cuda_sm10x_tcgen05_guardrail_trap_col_being_dealloced_not_returned_by_alloc
        .type           $__internal_0_$__cuda_sm10x_tcgen05_guardrail_trap_col_being_dealloced_not_returned_by_alloc,@function
        .size           $__internal_0_$__cuda_sm10x_tcgen05_guardrail_trap_col_being_dealloced_not_returned_by_alloc,($__internal_1_$__cuda_sm10x_tcgen05_guardrail_trap_phase_invalid_during_alloc - $__internal_0_$__cuda_sm10x_tcgen05_guardrail_trap_col_being_dealloced_not_returned_by_alloc)
$__internal_0_$__cuda_sm10x_tcgen05_guardrail_trap_col_being_dealloced_not_returned_by_alloc:
[----:B------:R-:W-:Y:S05]  /*67f0*/  BPT.TRAP 0x1 ;  /* 0x000000040000795c */ /* 0x000fea0000300000 */
[----:B------:R-:W-:-:S04]  /*6800*/  HFMA2 R3, -RZ, RZ, 0, 0 ;  /* 0x00000000ff037431 */ /* 0x000fc800000001ff */
[----:B------:R-:W-:Y:S05]  /*6810*/  RET.REL.NODEC R2 `(_ZN7cutlass13device_kernelINS_4gemm6kernel13GemmUniversalIN4cute5tupleIJiiiiEEENS1_10collective13CollectiveMmaINS1_35MainloopSm100TmaUmmaWarpSpecializedILi3ELi2ELi4ENS5_IJNS4_1CILi1EEESB_SB_EEEEENS5_IJNSA_ILi64EEESE_SE_EEENS_12float_e4m3_tENS5_IJlSB_lEEESG_SH_NS4_8TiledMMAINS4_8MMA_AtomIJNS4_10MMA_TraitsINS4_19SM100_MMA_F8F6F4_SSEJSG_SG_fSE_SE_NS4_17integral_constantINS4_4UMMA5MajorELSO_0EEESP_NSM_INSN_7ScaleInELSQ_0EEESR_EEEEEENS4_6LayoutISC_NS5_IJNSA_ILi0EEESV_SV_EEEEENS5_IJNS4_10UnderscoreESY_SY_EEEEENS4_13SM90_TMA_LOADENS4_14ComposedLayoutINS4_7SwizzleILi2ELi4ELi3EEENS4_18smem_ptr_flag_bitsILi8EEENSU_INS5_IJNSA_ILi8EEESE_EEENS5_IJSE_SB_EEEEEEEvNS4_8identityES11_S1B_vS1C_EENS_8epilogue10collective18CollectiveEpilogueINS1E_23Sm100TmaWarpSpecializedILi1ELi1ELi32ELb0ELb0EEEJSF_NS5_IJNSU_ISE_SB_EES1J_EEESG_SH_SG_SH_NS1E_6fusion15FusionCallbacksIS1I_NS1L_17LinearCombinationISG_fSG_fLNS_15FloatRoundStyleE2EEESF_S1K_JEEENS4_5SM1004TMEM4LOAD26SM100_TMEM_LOAD_16dp32b32xES11_S1B_NS4_39AutoVectorizingCopyWithAssumedAlignmentILi128EEENS4_14SM90_TMA_STOREES1B_S1W_S1W_EEEvvEEEEvNT_6ParamsE) ;  /* 0xffffff9402f87950 */ /* 0x000fea0003c3ffff */
        .weak           $__internal_1_$__cuda_sm10x_tcgen05_guardrail_trap_phase_invalid_during_alloc
        .type           $__internal_1_$__cuda_sm10x_tcgen05_guardrail_trap_phase_invalid_during_alloc,@function
        .size           $__internal_1_$__cuda_sm10x_tcgen05_guardrail_trap_phase_invalid_during_alloc,($__internal_2_$__cuda_sm10x_tcgen05_guardrail_trap_unallocated_columns_being_dealloced - $__internal_1_$__cuda_sm10x_tcgen05_guardrail_trap_phase_invalid_during_alloc)
$__internal_1_$__cuda_sm10x_tcgen05_guardrail_trap_phase_invalid_during_alloc:
[----:B------:R-:W-:Y:S05]  /*6820*/  BPT.TRAP 0x1 ;  /* 0x000000040000795c */ /* 0x000fea0000300000 */
[----:B------:R-:W-:-:S04]  /*6830*/  MOV R3, 0x0 ;  /* 0x0000000000037802 */ /* 0x000fc80000000f00 */
[----:B------:R-:W-:Y:S05]  /*6840*/  RET.REL.NODEC R2 `(_ZN7cutlass13device_kernelINS_4gemm6kernel13GemmUniversalIN4cute5tupleIJiiiiEEENS1_10collective13CollectiveMmaINS1_35MainloopSm100TmaUmmaWarpSpecializedILi3ELi2ELi4ENS5_IJNS4_1CILi1EEESB_SB_EEEEENS5_IJNSA_ILi64EEESE_SE_EEENS_12float_e4m3_tENS5_IJlSB_lEEESG_SH_NS4_8TiledMMAINS4_8MMA_AtomIJNS4_10MMA_TraitsINS4_19SM100_MMA_F8F6F4_SSEJSG_SG_fSE_SE_NS4_17integral_constantINS4_4UMMA5MajorELSO_0EEESP_NSM_INSN_7ScaleInELSQ_0EEESR_EEEEEENS4_6LayoutISC_NS5_IJNSA_ILi0EEESV_SV_EEEEENS5_IJNS4_10UnderscoreESY_SY_EEEEENS4_13SM90_TMA_LOADENS4_14ComposedLayoutINS4_7SwizzleILi2ELi4ELi3EEENS4_18smem_ptr_flag_bitsILi8EEENSU_INS5_IJNSA_ILi8EEESE_EEENS5_IJSE_SB_EEEEEEEvNS4_8identityES11_S1B_vS1C_EENS_8epilogue10collective18CollectiveEpilogueINS1E_23Sm100TmaWarpSpecializedILi1ELi1ELi32ELb0ELb0EEEJSF_NS5_IJNSU_ISE_SB_EES1J_EEESG_SH_SG_SH_NS1E_6fusion15FusionCallbacksIS1I_NS1L_17LinearCombinationISG_fSG_fLNS_15FloatRoundStyleE2EEESF_S1K_JEEENS4_5SM1004TMEM4LOAD26SM100_TMEM_LOAD_16dp32b32xES11_S1B_NS4_39AutoVectorizingCopyWithAssumedAlignmentILi128EEENS4_14SM90_TMA_STOREES1B_S1W_S1W_EEEvvEEEEvNT_6ParamsE) ;  /* 0xffffff9402ec7950 */ /* 0x000fea0003c3ffff */
        .weak           $__internal_2_$__cuda_sm10x_tcgen05_guardrail_trap_unallocated_columns_being_dealloced
        .type           $__internal_2_$__cuda_sm10x_tcgen05_guardrail_trap_unallocated_columns_being_dealloced,@function
        .size           $__internal_2_$__cuda_sm10x_tcgen05_guardrail_trap_unallocated_columns_being_dealloced,(.L_x_125 - $__internal_2_$__cuda_sm10x_tcgen05_guardrail_trap_unallocated_columns_being_dealloced)
$__internal_2_$__cuda_sm10x_tcgen05_guardrail_trap_unallocated_columns_being_dealloced:
[----:B------:R-:W-:Y:S05]  /*6850*/  BPT.TRAP 0x1 ;  /* 0x000000040000795c */ /* 0x000fea0000300000 */
[----:B------:R-:W-:-:S04]  /*6860*/  HFMA2 R3, -RZ, RZ, 0, 0 ;  /* 0x00000000ff037431 */ /* 0x000fc800000001ff */
[----:B------:R-:W-:Y:S05]  /*6870*/  RET.REL.NODEC R2 `(_ZN7cutlass13device_kernelINS_4gemm6kernel13GemmUniversalIN4cute5tupleIJiiiiEEENS1_10collective13CollectiveMmaINS1_35MainloopSm100TmaUmmaWarpSpecializedILi3ELi2ELi4ENS5_IJNS4_1CILi1EEESB_SB_EEEEENS5_IJNSA_ILi64EEESE_SE_EEENS_12float_e4m3_tENS5_IJlSB_lEEESG_SH_NS4_8TiledMMAINS4_8MMA_AtomIJNS4_10MMA_TraitsINS4_19SM100_MMA_F8F6F4_SSEJSG_SG_fSE_SE_NS4_17integral_constantINS4_4UMMA5MajorELSO_0EEESP_NSM_INSN_7ScaleInELSQ_0EEESR_EEEEEENS4_6LayoutISC_NS5_IJNSA_ILi0EEESV_SV_EEEEENS5_IJNS4_10UnderscoreESY_SY_EEEEENS4_13SM90_TMA_LOADENS4_14ComposedLayoutINS4_7SwizzleILi2ELi4ELi3EEENS4_18smem_ptr_flag_bitsILi8EEENSU_INS5_IJNSA_ILi8EEESE_EEENS5_IJSE_SB_EEEEEEEvNS4_8identityES11_S1B_vS1C_EENS_8epilogue10collective18CollectiveEpilogueINS1E_23Sm100TmaWarpSpecializedILi1ELi1ELi32ELb0ELb0EEEJSF_NS5_IJNSU_ISE_SB_EES1J_EEESG_SH_SG_SH_NS1E_6fusion15FusionCallbacksIS1I_NS1L_17LinearCombinationISG_fSG_fLNS_15FloatRoundStyleE2EEESF_S1K_JEEENS4_5SM1004TMEM4LOAD26SM100_TMEM_LOAD_16dp32b32xES11_S1B_NS4_39AutoVectorizingCopyWithAssumedAlignmentILi128EEENS4_14SM90_TMA_STOREES1B_S1W_S1W_EEEvvEEEEvNT_6ParamsE) ;  /* 0xffffff9402e07950 */ /* 0x000fea0003c3ffff */
.L_x_124:
[----:B------:R-:W-:-:S00]  /*6880*/  BRA `(.L_x_124) ;  /* 0xfffffffc00fc7947 */ /* 0x000fc0000383ffff */
[----:B------:R-:W-:-:S00]  /*6890*/  NOP ;  /* 0x0000000000007918 */ /* 0x000fc00000000000 */
        /* <DEDUP_REMOVED lines=14> */
.L_x_125:


//--------------------- .nv.global.init           --------------------------
	.section	.nv.global.init,"aw",@progbits
.nv.global.init:
	.type		$str$27,@object
	.size		$str$27,($str$28 - $str$27)
$str$27:
        /*0000*/ 	.byte	0x28, 0x61, 0x64, 0x64, 0x72, 0x65, 0x73, 0x73, 0x20, 0x26, 0x20, 0x6d, 0x61, 0x73, 0x6b, 0x29
        /*0010*/ 	.byte	0x20, 0x3d, 0x3d, 0x20, 0x30, 0x00
	.type		$str$28,@object
	.size		$str$28,($str$26 - $str$28)
$str$28:
        /*0016*/ 	.byte	0x2f, 0x74, 0x6d, 0x70, 0x2f, 0x63, 0x75, 0x74, 0x6c, 0x61, 0x73, 0x73, 0x5f, 0x73, 0x77, 0x65
        /*0026*/ 	.byte	0x65, 0x70, 0x5f, 0x73, 0x72, 0x63, 0x2f, 0x69, 0x6e, 0x63, 0x6c, 0x75, 0x64, 0x65, 0x2f, 0x63
        /*0036*/ 	.byte	0x75, 0x74, 0x65, 0x2f, 0x70, 0x6f, 0x69, 0x6e, 0x74, 0x65, 0x72, 0x5f, 0x66, 0x6c, 0x61, 0x67
        /*0046*/ 	.byte	0x67, 0x65, 0x64, 0x2e, 0x68, 0x70, 0x70, 0x00
	.type		$str$26,@object
	.size		$str$26,($str$25 - $str$26)
$str$26:
        /*004e*/ 	.byte	0x2f, 0x74, 0x6d, 0x70, 0x2f, 0x63, 0x75, 0x74, 0x6c, 0x61, 0x73, 0x73, 0x5f, 0x73, 0x77, 0x65
        /*005e*/ 	.byte	0x65, 0x70, 0x5f, 0x73, 0x72, 0x63, 0x2f, 0x69, 0x6e, 0x63, 0x6c, 0x75, 0x64, 0x65, 0x2f, 0x63
        /*006e*/ 	.byte	0x75, 0x74, 0x65, 0x2f, 0x61, 0x74, 0x6f, 0x6d, 0x2f, 0x63, 0x6f, 0x70, 0x79, 0x5f, 0x74, 0x72
        /*007e*/ 	.byte	0x61, 0x69, 0x74, 0x73, 0x5f, 0x73, 0x6d, 0x31, 0x30, 0x30, 0x2e, 0x68, 0x70, 0x70, 0x00
	.type		$str$25,@object
	.size		$str$25,(__unnamed_1 - $str$25)
$str$25:
        /*008d*/ 	.byte	0x28, 0x28, 0x75, 0x69, 0x6e, 0x74, 0x33, 0x32, 0x5f, 0x74, 0x28, 0x74, 0x68, 0x72, 0x65, 0x61
        /*009d*/ 	.byte	0x64, 0x49, 0x64, 0x78, 0x2e, 0x78, 0x29, 0x20, 0x2f, 0x20, 0x33, 0x32, 0x29, 0x20, 0x25, 0x20
        /*00ad*/ 	.byte	0x34, 0x29, 0x20, 0x3d, 0x3d, 0x20, 0x28, 0x28, 0x28, 0x74, 0x6d, 0x65, 0x6d, 0x5f, 0x61, 0x64
        /*00bd*/ 	.byte	0x64, 0x72, 0x20, 0x3e, 0x3e, 0x20, 0x31, 0x36, 0x29, 0x20, 0x2f, 0x20, 0x33, 0x32, 0x29, 0x20
        /*00cd*/ 	.byte	0x25, 0x20, 0x34, 0x29, 0x00
	.type		__unnamed_1,@object
	.size		__unnamed_1,(__unnamed_2 - __unnamed_1)
__unnamed_1:
        /*00d2*/ 	.byte	0x61, 0x75, 0x74, 0x6f, 0x20, 0x63, 0x75, 0x74, 0x65, 0x3a, 0x3a, 0x61, 0x73, 0x5f, 0x70, 0x6f
        /* <DEDUP_REMOVED lines=24> */
        /*0262*/ 	.byte	0x3c, 0x34, 0x30, 0x39, 0x36, 0x3e, 0x3e, 0x3e, 0x3e, 0x5d, 0x00
	.type		__unnamed_2,@object
	.size		__unnamed_2,(.L_2 - __unnamed_2)
__unnamed_2:
        /* <DEDUP_REMOVED lines=40> */
        /*04ed*/ 	.byte	0x74, 0x65, 0x3a, 0x3a, 0x43, 0x3c, 0x30, 0x3e, 0x3e, 0x3e, 0x3e, 0x5d, 0x00
.L_2:


//--------------------- .nv.shared._ZN7cutlass13device_kernelINS_4gemm6kernel13GemmUniversalIN4cute5tupleIJiiiiEEENS1_10collective13CollectiveMmaINS1_35MainloopSm100TmaUmmaWarpSpecializedILi3ELi2ELi4ENS5_IJNS4_1CILi1EEESB_SB_EEEEENS5_IJNSA_ILi64EEESE_SE_EEENS_12float_e4m3_tENS5_IJlSB_lEEESG_SH_NS4_8TiledMMAINS4_8MMA_AtomIJNS4_10MMA_TraitsINS4_19SM100_MMA_F8F6F4_SSEJSG_SG_fSE_SE_NS4_17integral_constantINS4_4UMMA5MajorELSO_0EEESP_NSM_INSN_7ScaleInELSQ_0EEESR_EEEEEENS4_6LayoutISC_NS5_IJNSA_ILi0EEESV_SV_EEEEENS5_IJNS4_10UnderscoreESY_SY_EEEEENS4_13SM90_TMA_LOADENS4_14ComposedLayoutINS4_7SwizzleILi2ELi4ELi3EEENS4_18smem_ptr_flag_bitsILi8EEENSU_INS5_IJNSA_ILi8EEESE_EEENS5_IJSE_SB_EEEEEEEvNS4_8identityES11_S1B_vS1C_EENS_8epilogue10collective18CollectiveEpilogueINS1E_23Sm100TmaWarpSpecializedILi1ELi1ELi32ELb0ELb0EEEJSF_NS5_IJNSU_ISE_SB_EES1J_EEESG_SH_SG_SH_NS1E_6fusion15FusionCallbacksIS1I_NS1L_17LinearCombinationISG_fSG_fLNS_15FloatRoundStyleE2EEESF_S1K_JEEENS4_5SM1004TMEM4LOAD26SM100_TMEM_LOAD_16dp32b32xES11_S1B_NS4_39AutoVectorizingCopyWithAssumedAlignmentILi128EEENS4_14SM90_TMA_STOREES1B_S1W_S1W_EEEvvEEEEvNT_6ParamsE --------------------------
	.section	.nv.shared._ZN7cutlass13device_kernelINS_4gemm6kernel13GemmUniversalIN4cute5tupleIJiiiiEEENS1_10collective13CollectiveMmaINS1_35MainloopSm100TmaUmmaWarpSpecializedILi3ELi2ELi4ENS5_IJNS4_1CILi1EEESB_SB_EEEEENS5_IJNSA_ILi64EEESE_SE_EEENS_12float_e4m3_tENS5_IJlSB_lEEESG_SH_NS4_8TiledMMAINS4_8MMA_AtomIJNS4_10MMA_TraitsINS4_19SM100_MMA_F8F6F4_SSEJSG_SG_fSE_SE_NS4_17integral_constantINS4_4UMMA5MajorELSO_0EEESP_NSM_INSN_7ScaleInELSQ_0EEESR_EEEEEENS4_6LayoutISC_NS5_IJNSA_ILi0EEESV_SV_EEEEENS5_IJNS4_10UnderscoreESY_SY_EEEEENS4_13SM90_TMA_LOADENS4_14ComposedLayoutINS4_7SwizzleILi2ELi4ELi3EEENS4_18smem_ptr_flag_bitsILi8EEENSU_INS5_IJNSA_ILi8EEESE_EEENS5_IJSE_SB_EEEEEEEvNS4_8identityES11_S1B_vS1C_EENS_8epilogue10collective18CollectiveEpilogueINS1E_23Sm100TmaWarpSpecializedILi1ELi1ELi32ELb0ELb0EEEJSF_NS5_IJNSU_ISE_SB_EES1J_EEESG_SH_SG_SH_NS1E_6fusion15FusionCallbacksIS1I_NS1L_17LinearCombinationISG_fSG_fLNS_15FloatRoundStyleE2EEESF_S1K_JEEENS4_5SM1004TMEM4LOAD26SM100_TMEM_LOAD_16dp32b32xES11_S1B_NS4_39AutoVectorizingCopyWithAssumedAlignmentILi128EEENS4_14SM90_TMA_STOREES1B_S1W_S1W_EEEvvEEEEvNT_6ParamsE,"aw",@nobits
	.sectionflags	@""
	.align	16
	.zero		1024


//--------------------- .nv.shared.reserved.0     --------------------------
	.section	.nv.shared.reserved.0,"aw",@nobits
	.weak		__nv_reservedSMEM_offset_0_alias
	.size		__nv_reservedSMEM_offset_0_alias, 0, 64
	.other		__nv_reservedSMEM_offset_0_alias,@"STO_CUDA_RESERVED_SHARED STV_DEFAULT"
__nv_reservedSMEM_offset_0_alias:
	.zero		0
.nv.shared.reserved.0:
	.zero		64
	.weak		__nv_reservedSMEM_tcgen05_partition
	.type		__nv_reservedSMEM_tcgen05_partition,@object
	.size		__nv_reservedSMEM_tcgen05_partition,(.L_0 - __nv_reservedSMEM_tcgen05_partition)
__nv_reservedSMEM_tcgen05_partition:
	.zero		32
.L_0:


//--------------------- .nv.global                --------------------------
	.section	.nv.global,"aw",@nobits
.nv.global:
	.type		_ZN40_INTERNAL_a714b6eb_4_k_cu_930fb139_274914cute1_E,@object
	.size		_ZN40_INTERNAL_a714b6eb_4_k_cu_930fb139_274914cute1_E,(_ZN40_INTERNAL_a714b6eb_4_k_cu_930fb139_274914cuda3std3__45__cpo6cbeginE - _ZN40_INTERNAL_a714b6eb_4_k_cu_930fb139_274914cute1_E)
_ZN40_INTERNAL_a714b6eb_4_k_cu_930fb139_274914cute1_E:
	.zero		1
	.type		_ZN40_INTERNAL_a714b6eb_4_k_cu_930fb139_274914cuda3std3__45__cpo6cbeginE,@object
	.size		_ZN40_INTERNAL_a714b6eb_4_k_cu_930fb139_274914cuda3std3__45__cpo6cbeginE,(_ZN40_INTERNAL_a714b6eb_4_k_cu_930fb139_274914cuda3std3__48in_placeE - _ZN40_INTERNAL_a714b6eb_4_k_cu_930fb139_274914cuda3std3__45__cpo6cbeginE)
_ZN40_INTERNAL_a714b6eb_4_k_cu_930fb139_274914cuda3std3__45__cpo6cbeginE:
	.zero		1
	.type		_ZN40_INTERNAL_a714b6eb_4_k_cu_930fb139_274914cuda3std3__48in_placeE,@object
	.size		_ZN40_INTERNAL_a714b6eb_4_k_cu_930fb139_274914cuda3std3__48in_placeE,(_ZN40_INTERNAL_a714b6eb_4_k_cu_930fb139_274914cuda3std6ranges3__45__cpo9iter_moveE - _ZN40_INTERNAL_a714b6eb_4_k_cu_930fb139_274914cuda3std3__48in_placeE)
_ZN40_INTERNAL_a714b6eb_4_k_cu_930fb139_274914cuda3std3__48in_placeE:
	.zero		1
	.type		_ZN40_INTERNAL_a714b6eb_4_k_cu_930fb139_274914cuda3std6ranges3__45__cpo9iter_moveE,@object
	.size		_ZN40_INTERNAL_a714b6eb_4_k_cu_930fb139_274914cuda3std6ranges3__45__cpo9iter_moveE,(_ZN40_INTERNAL_a714b6eb_4_k_cu_930fb139_274914cuda3std3__45__cpo5beginE - _ZN40_INTERNAL_a714b6eb_4_k_cu_930fb139_274914cuda3std6ranges3__45__cpo9iter_moveE)
_ZN40_INTERNAL_a714b6eb_4_k_cu_930fb139_274914cuda3std6ranges3__45__cpo9iter_moveE:
	.zero		1
	.type		_ZN40_INTERNAL_a714b6eb_4_k_cu_930fb139_274914cuda3std3__45__cpo5beginE,@object
	.size		_ZN40_INTERNAL_a714b6eb_4_k_cu_930fb139_274914cuda3std3__45__cpo5beginE,(_ZN40_INTERNAL_a714b6eb_4_k_cu_930fb139_274914cuda3std3__442_GLOBAL__N__a714b6eb_4_k_cu_930fb139_274916ignoreE - _ZN40_INTERNAL_a714b6eb_4_k_cu_930fb139_274914cuda3std3__45__cpo5beginE)
_ZN40_INTERNAL_a714b6eb_4_k_cu_930fb139_274914cuda3std3__45__cpo5beginE:
	.zero		1
	.type		_ZN40_INTERNAL_a714b6eb_4_k_cu_930fb139_274914cuda3std3__442_GLOBAL__N__a714b6eb_4_k_cu_930fb139_274916ignoreE,@object
	.size		_ZN40_INTERNAL_a714b6eb_4_k_cu_930fb139_274914cuda3std3__442_GLOBAL__N__a714b6eb_4_k_cu_930fb139_274916ignoreE,(_ZN40_INTERNAL_a714b6eb_4_k_cu_930fb139_274914cute7productE - _ZN40_INTERNAL_a714b6eb_4_k_cu_930fb139_274914cuda3std3__442_GLOBAL__N__a714b6eb_4_k_cu_930fb139_274916ignoreE)
_ZN40_INTERNAL_a714b6eb_4_k_cu_930fb139_274914cuda3std3__442_GLOBAL__N__a714b6eb_4_k_cu_930fb139_274916ignoreE:
	.zero		1
	.type		_ZN40_INTERNAL_a714b6eb_4_k_cu_930fb139_274914cute7productE,@object
	.size		_ZN40_INTERNAL_a714b6eb_4_k_cu_930fb139_274914cute7productE,(_ZN40_INTERNAL_a714b6eb_4_k_cu_930fb139_274914cuda3std3__45__cpo3endE - _ZN40_INTERNAL_a714b6eb_4_k_cu_930fb139_274914cute7productE)
_ZN40_INTERNAL_a714b6eb_4_k_cu_930fb139_274914cute7productE:
	.zero		1
	.type		_ZN40_INTERNAL_a714b6eb_4_k_cu_930fb139_274914cuda3std3__45__cpo3endE,@object
	.size		_ZN40_INTERNAL_a714b6eb_4_k_cu_930fb139_274914cuda3std3__45__cpo3endE,(_ZN40_INTERNAL_a714b6eb_4_k_cu_930fb139_274914cuda3std3__419piecewise_constructE - _ZN40_INTERNAL_a714b6eb_4_k_cu_930fb139_274914cuda3std3__45__cpo3endE)
_ZN40_INTERNAL_a714b6eb_4_k_cu_930fb139_274914cuda3std3__45__cpo3endE:
	.zero		1
	.type		_ZN40_INTERNAL_a714b6eb_4_k_cu_930fb139_274914cuda3std3__419piecewise_constructE,@object
	.size		_ZN40_INTERNAL_a714b6eb_4_k_cu_930fb139_274914cuda3std3__419piecewise_constructE,(_ZN40_INTERNAL_a714b6eb_4_k_cu_930fb139_274914cuda3std3__45__cpo4cendE - _ZN40_INTERNAL_a714b6eb_4_k_cu_930fb139_274914cuda3std3__419piecewise_constructE)
_ZN40_INTERNAL_a714b6eb_4_k_cu_930fb139_274914cuda3std3__419piecewise_constructE:
	.zero		1
	.type		_ZN40_INTERNAL_a714b6eb_4_k_cu_930fb139_274914cuda3std3__45__cpo4cendE,@object
	.size		_ZN40_INTERNAL_a714b6eb_4_k_cu_930fb139_274914cuda3std3__45__cpo4cendE,(_ZN40_INTERNAL_a714b6eb_4_k_cu_930fb139_274914cuda3std6ranges3__45__cpo4swapE - _ZN40_INTERNAL_a714b6eb_4_k_cu_930fb139_274914cuda3std3__45__cpo4cendE)
_ZN40_INTERNAL_a714b6eb_4_k_cu_930fb139_274914cuda3std3__45__cpo4cendE:
	.zero		1
	.type		_ZN40_INTERNAL_a714b6eb_4_k_cu_930fb139_274914cuda3std6ranges3__45__cpo4swapE,@object
	.size		_ZN40_INTERNAL_a714b6eb_4_k_cu_930fb139_274914cuda3std6ranges3__45__cpo4swapE,(.L_10 - _ZN40_INTERNAL_a714b6eb_4_k_cu_930fb139_274914cuda3std6ranges3__45__cpo4swapE)
_ZN40_INTERNAL_a714b6eb_4_k_cu_930fb139_274914cuda3std6ranges3__45__cpo4swapE:
	.zero		1
.L_10:


//--------------------- .nv.constant0._ZN7cutlass13device_kernelINS_4gemm6kernel13GemmUniversalIN4cute5tupleIJiiiiEEENS1_10collective13CollectiveMmaINS1_35MainloopSm100TmaUmmaWarpSpecializedILi3ELi2ELi4ENS5_IJNS4_1CILi1EEESB_SB_EEEEENS5_IJNSA_ILi64EEESE_SE_EEENS_12float_e4m3_tENS5_IJlSB_lEEESG_SH_NS4_8TiledMMAINS4_8MMA_AtomIJNS4_10MMA_TraitsINS4_19SM100_MMA_F8F6F4_SSEJSG_SG_fSE_SE_NS4_17integral_constantINS4_4UMMA5MajorELSO_0EEESP_NSM_INSN_7ScaleInELSQ_0EEESR_EEEEEENS4_6LayoutISC_NS5_IJNSA_ILi0EEESV_SV_EEEEENS5_IJNS4_10UnderscoreESY_SY_EEEEENS4_13SM90_TMA_LOADENS4_14ComposedLayoutINS4_7SwizzleILi2ELi4ELi3EEENS4_18smem_ptr_flag_bitsILi8EEENSU_INS5_IJNSA_ILi8EEESE_EEENS5_IJSE_SB_EEEEEEEvNS4_8identityES11_S1B_vS1C_EENS_8epilogue10collective18CollectiveEpilogueINS1E_23Sm100TmaWarpSpecializedILi1ELi1ELi32ELb0ELb0EEEJSF_NS5_IJNSU_ISE_SB_EES1J_EEESG_SH_SG_SH_NS1E_6fusion15FusionCallbacksIS1I_NS1L_17LinearCombinationISG_fSG_fLNS_15FloatRoundStyleE2EEESF_S1K_JEEENS4_5SM1004TMEM4LOAD26SM100_TMEM_LOAD_16dp32b32xES11_S1B_NS4_39AutoVectorizingCopyWithAssumedAlignmentILi128EEENS4_14SM90_TMA_STOREES1B_S1W_S1W_EEEvvEEEEvNT_6ParamsE --------------------------
	.section	.nv.constant0._ZN7cutlass13device_kernelINS_4gemm6kernel13GemmUniversalIN4cute5tupleIJiiiiEEENS1_10collective13CollectiveMmaINS1_35MainloopSm100TmaUmmaWarpSpecializedILi3ELi2ELi4ENS5_IJNS4_1CILi1EEESB_SB_EEEEENS5_IJNSA_ILi64EEESE_SE_EEENS_12float_e4m3_tENS5_IJlSB_lEEESG_SH_NS4_8TiledMMAINS4_8MMA_AtomIJNS4_10MMA_TraitsINS4_19SM100_MMA_F8F6F4_SSEJSG_SG_fSE_SE_NS4_17integral_constantINS4_4UMMA5MajorELSO_0EEESP_NSM_INSN_7ScaleInELSQ_0EEESR_EEEEEENS4_6LayoutISC_NS5_IJNSA_ILi0EEESV_SV_EEEEENS5_IJNS4_10UnderscoreESY_SY_EEEEENS4_13SM90_TMA_LOADENS4_14ComposedLayoutINS4_7SwizzleILi2ELi4ELi3EEENS4_18smem_ptr_flag_bitsILi8EEENSU_INS5_IJNSA_ILi8EEESE_EEENS5_IJSE_SB_EEEEEEEvNS4_8identityES11_S1B_vS1C_EENS_8epilogue10collective18CollectiveEpilogueINS1E_23Sm100TmaWarpSpecializedILi1ELi1ELi32ELb0ELb0EEEJSF_NS5_IJNSU_ISE_SB_EES1J_EEESG_SH_SG_SH_NS1E_6fusion15FusionCallbacksIS1I_NS1L_17LinearCombinationISG_fSG_fLNS_15FloatRoundStyleE2EEESF_S1K_JEEENS4_5SM1004TMEM4LOAD26SM100_TMEM_LOAD_16dp32b32xES11_S1B_NS4_39AutoVectorizingCopyWithAssumedAlignmentILi128EEENS4_14SM90_TMA_STOREES1B_S1W_S1W_EEEvvEEEEvNT_6ParamsE,"a",@progbits
	.sectionflags	@""
	.align	4
.nv.constant0._ZN7cutlass13device_kernelINS_4gemm6kernel13GemmUniversalIN4cute5tupleIJiiiiEEENS1_10collective13CollectiveMmaINS1_35MainloopSm100TmaUmmaWarpSpecializedILi3ELi2ELi4ENS5_IJNS4_1CILi1EEESB_SB_EEEEENS5_IJNSA_ILi64EEESE_SE_EEENS_12float_e4m3_tENS5_IJlSB_lEEESG_SH_NS4_8TiledMMAINS4_8MMA_AtomIJNS4_10MMA_TraitsINS4_19SM100_MMA_F8F6F4_SSEJSG_SG_fSE_SE_NS4_17integral_constantINS4_4UMMA5MajorELSO_0EEESP_NSM_INSN_7ScaleInELSQ_0EEESR_EEEEEENS4_6LayoutISC_NS5_IJNSA_ILi0EEESV_SV_EEEEENS5_IJNS4_10UnderscoreESY_SY_EEEEENS4_13SM90_TMA_LOADENS4_14ComposedLayoutINS4_7SwizzleILi2ELi4ELi3EEENS4_18smem_ptr_flag_bitsILi8EEENSU_INS5_IJNSA_ILi8EEESE_EEENS5_IJSE_SB_EEEEEEEvNS4_8identityES11_S1B_vS1C_EENS_8epilogue10collective18CollectiveEpilogueINS1E_23Sm100TmaWarpSpecializedILi1ELi1ELi32ELb0ELb0EEEJSF_NS5_IJNSU_ISE_SB_EES1J_EEESG_SH_SG_SH_NS1E_6fusion15FusionCallbacksIS1I_NS1L_17LinearCombinationISG_fSG_fLNS_15FloatRoundStyleE2EEESF_S1K_JEEENS4_5SM1004TMEM4LOAD26SM100_TMEM_LOAD_16dp32b32xES11_S1B_NS4_39AutoVectorizingCopyWithAssumedAlignmentILi128EEENS4_14SM90_TMA_STOREES1B_S1W_S1W_EEEvvEEEEvNT_6ParamsE:
	.zero		2944


//--------------------- SYMBOLS --------------------------

	.type		.nv.reservedSmem.offset0,@object
	.size		.nv.reservedSmem.offset0,0x4
	.type		.nv.reservedSmem.cap,@object
	.size		.nv.reservedSmem.cap,0x4
	.type		__assertfail,@function
